//
// Generated by NVIDIA NVVM Compiler
//
// Compiler Build ID: CL-36424714
// Cuda compilation tools, release 13.0, V13.0.88
// Based on NVVM 20.0.0
//

.version 9.0
.target sm_100
.address_size 64

	// .globl	_Z3oneiPc

.visible .entry _Z3oneiPc(
	.param .u32 _Z3oneiPc_param_0,
	.param .u64 .ptr .align 1 _Z3oneiPc_param_1
)
{
	.reg .pred 	%p<6>;
	.reg .b16 	%rs<11>;
	.reg .b32 	%r<20>;
	.reg .b64 	%rd<8>;

	ld.param.u32 	%r7, [_Z3oneiPc_param_0];
	ld.param.u64 	%rd5, [_Z3oneiPc_param_1];
	cvta.to.global.u64 	%rd1, %rd5;
	mov.u32 	%r8, %nctaid.x;
	mov.u32 	%r9, %ntid.x;
	mul.lo.s32 	%r10, %r8, %r9;
	div.u32 	%r11, %r7, %r10;
	mov.u32 	%r12, %ctaid.x;
	mov.u32 	%r13, %tid.x;
	mad.lo.s32 	%r1, %r12, %r9, %r13;
	add.s32 	%r14, %r11, %r1;
	min.s32 	%r15, %r7, %r14;
	add.s32 	%r18, %r15, -3;
	setp.le.s32 	%p1, %r18, %r1;
	cvt.s64.s32 	%rd6, %r1;
	add.s64 	%rd2, %rd1, %rd6;
	@%p1 bra 	$L__BB0_7;
	add.s64 	%rd3, %rd1, 1;
$L__BB0_2:
	ld.global.u8 	%rs9, [%rd2];
	mov.u32 	%r19, %r1;
$L__BB0_3:
	cvt.s64.s32 	%rd7, %r19;
	add.s64 	%rd4, %rd3, %rd7;
	ld.global.s8 	%rs10, [%rd4];
	mul.wide.s16 	%r16, %rs10, %rs10;
	cvt.s16.s8 	%rs8, %rs9;
	mul.wide.s16 	%r17, %rs8, %rs8;
	setp.le.u32 	%p2, %r16, %r17;
	@%p2 bra 	$L__BB0_5;
	ld.global.u8 	%rs4, [%rd4+-1];
	st.global.u8 	[%rd4+-1], %rs10;
	st.global.u8 	[%rd4], %rs4;
	mov.u16 	%rs10, %rs4;
$L__BB0_5:
	setp.lt.s32 	%p3, %r19, %r18;
	add.s32 	%r19, %r19, 1;
	mov.u16 	%rs9, %rs10;
	@%p3 bra 	$L__BB0_3;
	add.s32 	%r18, %r18, -1;
	setp.gt.s32 	%p4, %r18, %r1;
	@%p4 bra 	$L__BB0_2;
$L__BB0_7:
	ld.global.s8 	%rs6, [%rd2+1];
	ld.global.s8 	%rs7, [%rd2];
	setp.le.s16 	%p5, %rs6, %rs7;
	@%p5 bra 	$L__BB0_9;
	st.global.u8 	[%rd2], %rs6;
	st.global.u8 	[%rd2+1], %rs7;
$L__BB0_9:
	ret;

}
	// .globl	_Z3twoiPc
.visible .entry _Z3twoiPc(
	.param .u32 _Z3twoiPc_param_0,
	.param .u64 .ptr .align 1 _Z3twoiPc_param_1
)
{
	.reg .pred 	%p<6>;
	.reg .b16 	%rs<11>;
	.reg .b32 	%r<20>;
	.reg .b64 	%rd<8>;

	ld.param.u32 	%r7, [_Z3twoiPc_param_0];
	ld.param.u64 	%rd5, [_Z3twoiPc_param_1];
	cvta.to.global.u64 	%rd1, %rd5;
	mov.u32 	%r8, %nctaid.x;
	mov.u32 	%r9, %ntid.x;
	mul.lo.s32 	%r10, %r8, %r9;
	div.u32 	%r11, %r7, %r10;
	mov.u32 	%r12, %ctaid.x;
	mov.u32 	%r13, %tid.x;
	mad.lo.s32 	%r1, %r12, %r9, %r13;
	add.s32 	%r14, %r11, %r1;
	min.s32 	%r15, %r7, %r14;
	add.s32 	%r18, %r15, -3;
	setp.le.s32 	%p1, %r18, %r1;
	cvt.s64.s32 	%rd6, %r1;
	add.s64 	%rd2, %rd1, %rd6;
	@%p1 bra 	$L__BB1_7;
	add.s64 	%rd3, %rd1, 1;
$L__BB1_2:
	ld.global.u8 	%rs9, [%rd2];
	mov.u32 	%r19, %r1;
$L__BB1_3:
	cvt.s64.s32 	%rd7, %r19;
	add.s64 	%rd4, %rd3, %rd7;
	ld.global.s8 	%rs10, [%rd4];
	mul.wide.s16 	%r16, %rs10, %rs10;
	cvt.s16.s8 	%rs8, %rs9;
	mul.wide.s16 	%r17, %rs8, %rs8;
	setp.le.u32 	%p2, %r16, %r17;
	@%p2 bra 	$L__BB1_5;
	ld.global.u8 	%rs4, [%rd4+-1];
	st.global.u8 	[%rd4+-1], %rs10;
	st.global.u8 	[%rd4], %rs4;
	mov.u16 	%rs10, %rs4;
$L__BB1_5:
	setp.lt.s32 	%p3, %r19, %r18;
	add.s32 	%r19, %r19, 1;
	mov.u16 	%rs9, %rs10;
	@%p3 bra 	$L__BB1_3;
	add.s32 	%r18, %r18, -1;
	setp.gt.s32 	%p4, %r18, %r1;
	@%p4 bra 	$L__BB1_2;
$L__BB1_7:
	ld.global.s8 	%rs6, [%rd2+1];
	ld.global.s8 	%rs7, [%rd2];
	setp.le.s16 	%p5, %rs6, %rs7;
	@%p5 bra 	$L__BB1_9;
	st.global.u8 	[%rd2], %rs6;
	st.global.u8 	[%rd2+1], %rs7;
$L__BB1_9:
	ret;

}
	// .globl	_Z5threeiPc
.visible .entry _Z5threeiPc(
	.param .u32 _Z5threeiPc_param_0,
	.param .u64 .ptr .align 1 _Z5threeiPc_param_1
)
{
	.reg .pred 	%p<6>;
	.reg .b16 	%rs<11>;
	.reg .b32 	%r<20>;
	.reg .b64 	%rd<8>;

	ld.param.u32 	%r7, [_Z5threeiPc_param_0];
	ld.param.u64 	%rd5, [_Z5threeiPc_param_1];
	cvta.to.global.u64 	%rd1, %rd5;
	mov.u32 	%r8, %nctaid.x;
	mov.u32 	%r9, %ntid.x;
	mul.lo.s32 	%r10, %r8, %r9;
	div.u32 	%r11, %r7, %r10;
	mov.u32 	%r12, %ctaid.x;
	mov.u32 	%r13, %tid.x;
	mad.lo.s32 	%r1, %r12, %r9, %r13;
	add.s32 	%r14, %r11, %r1;
	min.s32 	%r15, %r7, %r14;
	add.s32 	%r18, %r15, -3;
	setp.le.s32 	%p1, %r18, %r1;
	cvt.s64.s32 	%rd6, %r1;
	add.s64 	%rd2, %rd1, %rd6;
	@%p1 bra 	$L__BB2_7;
	add.s64 	%rd3, %rd1, 1;
$L__BB2_2:
	ld.global.u8 	%rs9, [%rd2];
	mov.u32 	%r19, %r1;
$L__BB2_3:
	cvt.s64.s32 	%rd7, %r19;
	add.s64 	%rd4, %rd3, %rd7;
	ld.global.s8 	%rs10, [%rd4];
	mul.wide.s16 	%r16, %rs10, %rs10;
	cvt.s16.s8 	%rs8, %rs9;
	mul.wide.s16 	%r17, %rs8, %rs8;
	setp.le.u32 	%p2, %r16, %r17;
	@%p2 bra 	$L__BB2_5;
	ld.global.u8 	%rs4, [%rd4+-1];
	st.global.u8 	[%rd4+-1], %rs10;
	st.global.u8 	[%rd4], %rs4;
	mov.u16 	%rs10, %rs4;
$L__BB2_5:
	setp.lt.s32 	%p3, %r19, %r18;
	add.s32 	%r19, %r19, 1;
	mov.u16 	%rs9, %rs10;
	@%p3 bra 	$L__BB2_3;
	add.s32 	%r18, %r18, -1;
	setp.gt.s32 	%p4, %r18, %r1;
	@%p4 bra 	$L__BB2_2;
$L__BB2_7:
	ld.global.s8 	%rs6, [%rd2+1];
	ld.global.s8 	%rs7, [%rd2];
	setp.le.s16 	%p5, %rs6, %rs7;
	@%p5 bra 	$L__BB2_9;
	st.global.u8 	[%rd2], %rs6;
	st.global.u8 	[%rd2+1], %rs7;
$L__BB2_9:
	ret;

}
	// .globl	_Z4fouriPc
.visible .entry _Z4fouriPc(
	.param .u32 _Z4fouriPc_param_0,
	.param .u64 .ptr .align 1 _Z4fouriPc_param_1
)
{
	.reg .pred 	%p<6>;
	.reg .b16 	%rs<11>;
	.reg .b32 	%r<20>;
	.reg .b64 	%rd<8>;

	ld.param.u32 	%r7, [_Z4fouriPc_param_0];
	ld.param.u64 	%rd5, [_Z4fouriPc_param_1];
	cvta.to.global.u64 	%rd1, %rd5;
	mov.u32 	%r8, %nctaid.x;
	mov.u32 	%r9, %ntid.x;
	mul.lo.s32 	%r10, %r8, %r9;
	div.u32 	%r11, %r7, %r10;
	mov.u32 	%r12, %ctaid.x;
	mov.u32 	%r13, %tid.x;
	mad.lo.s32 	%r1, %r12, %r9, %r13;
	add.s32 	%r14, %r11, %r1;
	min.s32 	%r15, %r7, %r14;
	add.s32 	%r18, %r15, -3;
	setp.le.s32 	%p1, %r18, %r1;
	cvt.s64.s32 	%rd6, %r1;
	add.s64 	%rd2, %rd1, %rd6;
	@%p1 bra 	$L__BB3_7;
	add.s64 	%rd3, %rd1, 1;
$L__BB3_2:
	ld.global.u8 	%rs9, [%rd2];
	mov.u32 	%r19, %r1;
$L__BB3_3:
	cvt.s64.s32 	%rd7, %r19;
	add.s64 	%rd4, %rd3, %rd7;
	ld.global.s8 	%rs10, [%rd4];
	mul.wide.s16 	%r16, %rs10, %rs10;
	cvt.s16.s8 	%rs8, %rs9;
	mul.wide.s16 	%r17, %rs8, %rs8;
	setp.le.u32 	%p2, %r16, %r17;
	@%p2 bra 	$L__BB3_5;
	ld.global.u8 	%rs4, [%rd4+-1];
	st.global.u8 	[%rd4+-1], %rs10;
	st.global.u8 	[%rd4], %rs4;
	mov.u16 	%rs10, %rs4;
$L__BB3_5:
	setp.lt.s32 	%p3, %r19, %r18;
	add.s32 	%r19, %r19, 1;
	mov.u16 	%rs9, %rs10;
	@%p3 bra 	$L__BB3_3;
	add.s32 	%r18, %r18, -1;
	setp.gt.s32 	%p4, %r18, %r1;
	@%p4 bra 	$L__BB3_2;
$L__BB3_7:
	ld.global.s8 	%rs6, [%rd2+1];
	ld.global.s8 	%rs7, [%rd2];
	setp.le.s16 	%p5, %rs6, %rs7;
	@%p5 bra 	$L__BB3_9;
	st.global.u8 	[%rd2], %rs6;
	st.global.u8 	[%rd2+1], %rs7;
$L__BB3_9:
	ret;

}
	// .globl	_Z4fiveiPc
.visible .entry _Z4fiveiPc(
	.param .u32 _Z4fiveiPc_param_0,
	.param .u64 .ptr .align 1 _Z4fiveiPc_param_1
)
{
	.reg .pred 	%p<6>;
	.reg .b16 	%rs<11>;
	.reg .b32 	%r<20>;
	.reg .b64 	%rd<8>;

	ld.param.u32 	%r7, [_Z4fiveiPc_param_0];
	ld.param.u64 	%rd5, [_Z4fiveiPc_param_1];
	cvta.to.global.u64 	%rd1, %rd5;
	mov.u32 	%r8, %nctaid.x;
	mov.u32 	%r9, %ntid.x;
	mul.lo.s32 	%r10, %r8, %r9;
	div.u32 	%r11, %r7, %r10;
	mov.u32 	%r12, %ctaid.x;
	mov.u32 	%r13, %tid.x;
	mad.lo.s32 	%r1, %r12, %r9, %r13;
	add.s32 	%r14, %r11, %r1;
	min.s32 	%r15, %r7, %r14;
	add.s32 	%r18, %r15, -3;
	setp.le.s32 	%p1, %r18, %r1;
	cvt.s64.s32 	%rd6, %r1;
	add.s64 	%rd2, %rd1, %rd6;
	@%p1 bra 	$L__BB4_7;
	add.s64 	%rd3, %rd1, 1;
$L__BB4_2:
	ld.global.u8 	%rs9, [%rd2];
	mov.u32 	%r19, %r1;
$L__BB4_3:
	cvt.s64.s32 	%rd7, %r19;
	add.s64 	%rd4, %rd3, %rd7;
	ld.global.s8 	%rs10, [%rd4];
	mul.wide.s16 	%r16, %rs10, %rs10;
	cvt.s16.s8 	%rs8, %rs9;
	mul.wide.s16 	%r17, %rs8, %rs8;
	setp.le.u32 	%p2, %r16, %r17;
	@%p2 bra 	$L__BB4_5;
	ld.global.u8 	%rs4, [%rd4+-1];
	st.global.u8 	[%rd4+-1], %rs10;
	st.global.u8 	[%rd4], %rs4;
	mov.u16 	%rs10, %rs4;
$L__BB4_5:
	setp.lt.s32 	%p3, %r19, %r18;
	add.s32 	%r19, %r19, 1;
	mov.u16 	%rs9, %rs10;
	@%p3 bra 	$L__BB4_3;
	add.s32 	%r18, %r18, -1;
	setp.gt.s32 	%p4, %r18, %r1;
	@%p4 bra 	$L__BB4_2;
$L__BB4_7:
	ld.global.s8 	%rs6, [%rd2+1];
	ld.global.s8 	%rs7, [%rd2];
	setp.le.s16 	%p5, %rs6, %rs7;
	@%p5 bra 	$L__BB4_9;
	st.global.u8 	[%rd2], %rs6;
	st.global.u8 	[%rd2+1], %rs7;
$L__BB4_9:
	ret;

}
	// .globl	_Z3sixiPc
.visible .entry _Z3sixiPc(
	.param .u32 _Z3sixiPc_param_0,
	.param .u64 .ptr .align 1 _Z3sixiPc_param_1
)
{
	.reg .pred 	%p<6>;
	.reg .b16 	%rs<11>;
	.reg .b32 	%r<20>;
	.reg .b64 	%rd<8>;

	ld.param.u32 	%r7, [_Z3sixiPc_param_0];
	ld.param.u64 	%rd5, [_Z3sixiPc_param_1];
	cvta.to.global.u64 	%rd1, %rd5;
	mov.u32 	%r8, %nctaid.x;
	mov.u32 	%r9, %ntid.x;
	mul.lo.s32 	%r10, %r8, %r9;
	div.u32 	%r11, %r7, %r10;
	mov.u32 	%r12, %ctaid.x;
	mov.u32 	%r13, %tid.x;
	mad.lo.s32 	%r1, %r12, %r9, %r13;
	add.s32 	%r14, %r11, %r1;
	min.s32 	%r15, %r7, %r14;
	add.s32 	%r18, %r15, -3;
	setp.le.s32 	%p1, %r18, %r1;
	cvt.s64.s32 	%rd6, %r1;
	add.s64 	%rd2, %rd1, %rd6;
	@%p1 bra 	$L__BB5_7;
	add.s64 	%rd3, %rd1, 1;
$L__BB5_2:
	ld.global.u8 	%rs9, [%rd2];
	mov.u32 	%r19, %r1;
$L__BB5_3:
	cvt.s64.s32 	%rd7, %r19;
	add.s64 	%rd4, %rd3, %rd7;
	ld.global.s8 	%rs10, [%rd4];
	mul.wide.s16 	%r16, %rs10, %rs10;
	cvt.s16.s8 	%rs8, %rs9;
	mul.wide.s16 	%r17, %rs8, %rs8;
	setp.le.u32 	%p2, %r16, %r17;
	@%p2 bra 	$L__BB5_5;
	ld.global.u8 	%rs4, [%rd4+-1];
	st.global.u8 	[%rd4+-1], %rs10;
	st.global.u8 	[%rd4], %rs4;
	mov.u16 	%rs10, %rs4;
$L__BB5_5:
	setp.lt.s32 	%p3, %r19, %r18;
	add.s32 	%r19, %r19, 1;
	mov.u16 	%rs9, %rs10;
	@%p3 bra 	$L__BB5_3;
	add.s32 	%r18, %r18, -1;
	setp.gt.s32 	%p4, %r18, %r1;
	@%p4 bra 	$L__BB5_2;
$L__BB5_7:
	ld.global.s8 	%rs6, [%rd2+1];
	ld.global.s8 	%rs7, [%rd2];
	setp.le.s16 	%p5, %rs6, %rs7;
	@%p5 bra 	$L__BB5_9;
	st.global.u8 	[%rd2], %rs6;
	st.global.u8 	[%rd2+1], %rs7;
$L__BB5_9:
	ret;

}
	// .globl	_Z5seveniPc
.visible .entry _Z5seveniPc(
	.param .u32 _Z5seveniPc_param_0,
	.param .u64 .ptr .align 1 _Z5seveniPc_param_1
)
{
	.reg .pred 	%p<6>;
	.reg .b16 	%rs<11>;
	.reg .b32 	%r<20>;
	.reg .b64 	%rd<8>;

	ld.param.u32 	%r7, [_Z5seveniPc_param_0];
	ld.param.u64 	%rd5, [_Z5seveniPc_param_1];
	cvta.to.global.u64 	%rd1, %rd5;
	mov.u32 	%r8, %nctaid.x;
	mov.u32 	%r9, %ntid.x;
	mul.lo.s32 	%r10, %r8, %r9;
	div.u32 	%r11, %r7, %r10;
	mov.u32 	%r12, %ctaid.x;
	mov.u32 	%r13, %tid.x;
	mad.lo.s32 	%r1, %r12, %r9, %r13;
	add.s32 	%r14, %r11, %r1;
	min.s32 	%r15, %r7, %r14;
	add.s32 	%r18, %r15, -3;
	setp.le.s32 	%p1, %r18, %r1;
	cvt.s64.s32 	%rd6, %r1;
	add.s64 	%rd2, %rd1, %rd6;
	@%p1 bra 	$L__BB6_7;
	add.s64 	%rd3, %rd1, 1;
$L__BB6_2:
	ld.global.u8 	%rs9, [%rd2];
	mov.u32 	%r19, %r1;
$L__BB6_3:
	cvt.s64.s32 	%rd7, %r19;
	add.s64 	%rd4, %rd3, %rd7;
	ld.global.s8 	%rs10, [%rd4];
	mul.wide.s16 	%r16, %rs10, %rs10;
	cvt.s16.s8 	%rs8, %rs9;
	mul.wide.s16 	%r17, %rs8, %rs8;
	setp.le.u32 	%p2, %r16, %r17;
	@%p2 bra 	$L__BB6_5;
	ld.global.u8 	%rs4, [%rd4+-1];
	st.global.u8 	[%rd4+-1], %rs10;
	st.global.u8 	[%rd4], %rs4;
	mov.u16 	%rs10, %rs4;
$L__BB6_5:
	setp.lt.s32 	%p3, %r19, %r18;
	add.s32 	%r19, %r19, 1;
	mov.u16 	%rs9, %rs10;
	@%p3 bra 	$L__BB6_3;
	add.s32 	%r18, %r18, -1;
	setp.gt.s32 	%p4, %r18, %r1;
	@%p4 bra 	$L__BB6_2;
$L__BB6_7:
	ld.global.s8 	%rs6, [%rd2+1];
	ld.global.s8 	%rs7, [%rd2];
	setp.le.s16 	%p5, %rs6, %rs7;
	@%p5 bra 	$L__BB6_9;
	st.global.u8 	[%rd2], %rs6;
	st.global.u8 	[%rd2+1], %rs7;
$L__BB6_9:
	ret;

}
	// .globl	_Z5eightiPc
.visible .entry _Z5eightiPc(
	.param .u32 _Z5eightiPc_param_0,
	.param .u64 .ptr .align 1 _Z5eightiPc_param_1
)
{
	.reg .pred 	%p<6>;
	.reg .b16 	%rs<11>;
	.reg .b32 	%r<20>;
	.reg .b64 	%rd<8>;

	ld.param.u32 	%r7, [_Z5eightiPc_param_0];
	ld.param.u64 	%rd5, [_Z5eightiPc_param_1];
	cvta.to.global.u64 	%rd1, %rd5;
	mov.u32 	%r8, %nctaid.x;
	mov.u32 	%r9, %ntid.x;
	mul.lo.s32 	%r10, %r8, %r9;
	div.u32 	%r11, %r7, %r10;
	mov.u32 	%r12, %ctaid.x;
	mov.u32 	%r13, %tid.x;
	mad.lo.s32 	%r1, %r12, %r9, %r13;
	add.s32 	%r14, %r11, %r1;
	min.s32 	%r15, %r7, %r14;
	add.s32 	%r18, %r15, -3;
	setp.le.s32 	%p1, %r18, %r1;
	cvt.s64.s32 	%rd6, %r1;
	add.s64 	%rd2, %rd1, %rd6;
	@%p1 bra 	$L__BB7_7;
	add.s64 	%rd3, %rd1, 1;
$L__BB7_2:
	ld.global.u8 	%rs9, [%rd2];
	mov.u32 	%r19, %r1;
$L__BB7_3:
	cvt.s64.s32 	%rd7, %r19;
	add.s64 	%rd4, %rd3, %rd7;
	ld.global.s8 	%rs10, [%rd4];
	mul.wide.s16 	%r16, %rs10, %rs10;
	cvt.s16.s8 	%rs8, %rs9;
	mul.wide.s16 	%r17, %rs8, %rs8;
	setp.le.u32 	%p2, %r16, %r17;
	@%p2 bra 	$L__BB7_5;
	ld.global.u8 	%rs4, [%rd4+-1];
	st.global.u8 	[%rd4+-1], %rs10;
	st.global.u8 	[%rd4], %rs4;
	mov.u16 	%rs10, %rs4;
$L__BB7_5:
	setp.lt.s32 	%p3, %r19, %r18;
	add.s32 	%r19, %r19, 1;
	mov.u16 	%rs9, %rs10;
	@%p3 bra 	$L__BB7_3;
	add.s32 	%r18, %r18, -1;
	setp.gt.s32 	%p4, %r18, %r1;
	@%p4 bra 	$L__BB7_2;
$L__BB7_7:
	ld.global.s8 	%rs6, [%rd2+1];
	ld.global.s8 	%rs7, [%rd2];
	setp.le.s16 	%p5, %rs6, %rs7;
	@%p5 bra 	$L__BB7_9;
	st.global.u8 	[%rd2], %rs6;
	st.global.u8 	[%rd2+1], %rs7;
$L__BB7_9:
	ret;

}


// ===== COMPILED SASS (sm_100) =====

	.target	sm_100

	.elftype	@"ET_EXEC"


//--------------------- .note.nv.tkinfo           --------------------------
	.section	.note.nv.tkinfo,"",@"SHT_NOTE"
	.sectionflags	@"SHF_NOTE_NV_TKINFO"
	.tkinfo
        /*0018*/ 	.word	0x00000002
        /*0030*/ 	.string	""
        /*0030*/ 	.string	"ptxas"
        /*0030*/ 	.string	"Cuda compilation tools, release 13.0, V13.0.88"
        /*0030*/ 	.string	"Build cuda_13.0.r13.0/compiler.36424714_0"
        /*0030*/ 	.string	"-arch sm_100 -m 64 "



//--------------------- .note.nv.cuinfo           --------------------------
	.section	.note.nv.cuinfo,"",@"SHT_NOTE"
	.sectionflags	@"SHF_NOTE_NV_CUINFO"
        /*0018*/ 	.short	0x0002
        /*001a*/ 	.short	0x0064
        /*001c*/ 	.short	0x0082
	.zero		2


//--------------------- .nv.info                  --------------------------
	.section	.nv.info,"",@"SHT_CUDA_INFO"
	.align	4


	//----- nvinfo : EIATTR_REGCOUNT
	.align		4
        /*0000*/ 	.byte	0x04, 0x2f
        /*0002*/ 	.short	(.L_1 - .L_0)
	.align		4
.L_0:
        /*0004*/ 	.word	index@(_Z3oneiPc)
        /*0008*/ 	.word	0x0000000e


	//----- nvinfo : EIATTR_FRAME_SIZE
	.align		4
.L_1:
        /*000c*/ 	.byte	0x04, 0x11
        /*000e*/ 	.short	(.L_3 - .L_2)
	.align		4
.L_2:
        /*0010*/ 	.word	index@(_Z3oneiPc)
        /*0014*/ 	.word	0x00000000


	//----- nvinfo : EIATTR_REGCOUNT
	.align		4
.L_3:
        /*0018*/ 	.byte	0x04, 0x2f
        /*001a*/ 	.short	(.L_5 - .L_4)
	.align		4
.L_4:
        /*001c*/ 	.word	index@(_Z3twoiPc)
        /*0020*/ 	.word	0x0000000e


	//----- nvinfo : EIATTR_FRAME_SIZE
	.align		4
.L_5:
        /*0024*/ 	.byte	0x04, 0x11
        /*0026*/ 	.short	(.L_7 - .L_6)
	.align		4
.L_6:
        /*0028*/ 	.word	index@(_Z3twoiPc)
        /*002c*/ 	.word	0x00000000


	//----- nvinfo : EIATTR_REGCOUNT
	.align		4
.L_7:
        /*0030*/ 	.byte	0x04, 0x2f
        /*0032*/ 	.short	(.L_9 - .L_8)
	.align		4
.L_8:
        /*0034*/ 	.word	index@(_Z5threeiPc)
        /*0038*/ 	.word	0x0000000e


	//----- nvinfo : EIATTR_FRAME_SIZE
	.align		4
.L_9:
        /*003c*/ 	.byte	0x04, 0x11
        /*003e*/ 	.short	(.L_11 - .L_10)
	.align		4
.L_10:
        /*0040*/ 	.word	index@(_Z5threeiPc)
        /*0044*/ 	.word	0x00000000


	//----- nvinfo : EIATTR_REGCOUNT
	.align		4
.L_11:
        /*0048*/ 	.byte	0x04, 0x2f
        /*004a*/ 	.short	(.L_13 - .L_12)
	.align		4
.L_12:
        /*004c*/ 	.word	index@(_Z4fouriPc)
        /*0050*/ 	.word	0x0000000e


	//----- nvinfo : EIATTR_FRAME_SIZE
	.align		4
.L_13:
        /*0054*/ 	.byte	0x04, 0x11
        /*0056*/ 	.short	(.L_15 - .L_14)
	.align		4
.L_14:
        /*0058*/ 	.word	index@(_Z4fouriPc)
        /*005c*/ 	.word	0x00000000


	//----- nvinfo : EIATTR_REGCOUNT
	.align		4
.L_15:
        /*0060*/ 	.byte	0x04, 0x2f
        /*0062*/ 	.short	(.L_17 - .L_16)
	.align		4
.L_16:
        /*0064*/ 	.word	index@(_Z4fiveiPc)
        /*0068*/ 	.word	0x0000000e


	//----- nvinfo : EIATTR_FRAME_SIZE
	.align		4
.L_17:
        /*006c*/ 	.byte	0x04, 0x11
        /*006e*/ 	.short	(.L_19 - .L_18)
	.align		4
.L_18:
        /*0070*/ 	.word	index@(_Z4fiveiPc)
        /*0074*/ 	.word	0x00000000


	//----- nvinfo : EIATTR_REGCOUNT
	.align		4
.L_19:
        /*0078*/ 	.byte	0x04, 0x2f
        /*007a*/ 	.short	(.L_21 - .L_20)
	.align		4
.L_20:
        /*007c*/ 	.word	index@(_Z3sixiPc)
        /*0080*/ 	.word	0x0000000e


	//----- nvinfo : EIATTR_FRAME_SIZE
	.align		4
.L_21:
        /*0084*/ 	.byte	0x04, 0x11
        /*0086*/ 	.short	(.L_23 - .L_22)
	.align		4
.L_22:
        /*0088*/ 	.word	index@(_Z3sixiPc)
        /*008c*/ 	.word	0x00000000


	//----- nvinfo : EIATTR_REGCOUNT
	.align		4
.L_23:
        /*0090*/ 	.byte	0x04, 0x2f
        /*0092*/ 	.short	(.L_25 - .L_24)
	.align		4
.L_24:
        /*0094*/ 	.word	index@(_Z5seveniPc)
        /*0098*/ 	.word	0x0000000e


	//----- nvinfo : EIATTR_FRAME_SIZE
	.align		4
.L_25:
        /*009c*/ 	.byte	0x04, 0x11
        /*009e*/ 	.short	(.L_27 - .L_26)
	.align		4
.L_26:
        /*00a0*/ 	.word	index@(_Z5seveniPc)
        /*00a4*/ 	.word	0x00000000


	//----- nvinfo : EIATTR_REGCOUNT
	.align		4
.L_27:
        /*00a8*/ 	.byte	0x04, 0x2f
        /*00aa*/ 	.short	(.L_29 - .L_28)
	.align		4
.L_28:
        /*00ac*/ 	.word	index@(_Z5eightiPc)
        /*00b0*/ 	.word	0x0000000e


	//----- nvinfo : EIATTR_FRAME_SIZE
	.align		4
.L_29:
        /*00b4*/ 	.byte	0x04, 0x11
        /*00b6*/ 	.short	(.L_31 - .L_30)
	.align		4
.L_30:
        /*00b8*/ 	.word	index@(_Z5eightiPc)
        /*00bc*/ 	.word	0x00000000


	//----- nvinfo : EIATTR_MIN_STACK_SIZE
	.align		4
.L_31:
        /*00c0*/ 	.byte	0x04, 0x12
        /*00c2*/ 	.short	(.L_33 - .L_32)
	.align		4
.L_32:
        /*00c4*/ 	.word	index@(_Z5eightiPc)
        /*00c8*/ 	.word	0x00000000


	//----- nvinfo : EIATTR_MIN_STACK_SIZE
	.align		4
.L_33:
        /*00cc*/ 	.byte	0x04, 0x12
        /*00ce*/ 	.short	(.L_35 - .L_34)
	.align		4
.L_34:
        /*00d0*/ 	.word	index@(_Z5seveniPc)
        /*00d4*/ 	.word	0x00000000


	//----- nvinfo : EIATTR_MIN_STACK_SIZE
	.align		4
.L_35:
        /*00d8*/ 	.byte	0x04, 0x12
        /*00da*/ 	.short	(.L_37 - .L_36)
	.align		4
.L_36:
        /*00dc*/ 	.word	index@(_Z3sixiPc)
        /*00e0*/ 	.word	0x00000000


	//----- nvinfo : EIATTR_MIN_STACK_SIZE
	.align		4
.L_37:
        /*00e4*/ 	.byte	0x04, 0x12
        /*00e6*/ 	.short	(.L_39 - .L_38)
	.align		4
.L_38:
        /*00e8*/ 	.word	index@(_Z4fiveiPc)
        /*00ec*/ 	.word	0x00000000


	//----- nvinfo : EIATTR_MIN_STACK_SIZE
	.align		4
.L_39:
        /*00f0*/ 	.byte	0x04, 0x12
        /*00f2*/ 	.short	(.L_41 - .L_40)
	.align		4
.L_40:
        /*00f4*/ 	.word	index@(_Z4fouriPc)
        /*00f8*/ 	.word	0x00000000


	//----- nvinfo : EIATTR_MIN_STACK_SIZE
	.align		4
.L_41:
        /*00fc*/ 	.byte	0x04, 0x12
        /*00fe*/ 	.short	(.L_43 - .L_42)
	.align		4
.L_42:
        /*0100*/ 	.word	index@(_Z5threeiPc)
        /*0104*/ 	.word	0x00000000


	//----- nvinfo : EIATTR_MIN_STACK_SIZE
	.align		4
.L_43:
        /*0108*/ 	.byte	0x04, 0x12
        /*010a*/ 	.short	(.L_45 - .L_44)
	.align		4
.L_44:
        /*010c*/ 	.word	index@(_Z3twoiPc)
        /*0110*/ 	.word	0x00000000


	//----- nvinfo : EIATTR_MIN_STACK_SIZE
	.align		4
.L_45:
        /*0114*/ 	.byte	0x04, 0x12
        /*0116*/ 	.short	(.L_47 - .L_46)
	.align		4
.L_46:
        /*0118*/ 	.word	index@(_Z3oneiPc)
        /*011c*/ 	.word	0x00000000
.L_47:


//--------------------- .nv.compat                --------------------------
	.section	.nv.compat,"",@"SHT_CUDA_COMPAT_INFO"
	.align	4
        /*0000*/ 	.byte	0x02, 0x09, 0x00, 0x00, 0x02, 0x02, 0x01, 0x00, 0x02, 0x05, 0x05, 0x00, 0x03, 0x07, 0x01, 0x01
        /*0010*/ 	.byte	0x02, 0x03, 0x00, 0x00, 0x02, 0x06, 0x01, 0x00, 0x04, 0x0b, 0x08, 0x00, 0x09, 0x00, 0x00, 0x00
        /*0020*/ 	.byte	0x00, 0x00, 0x00, 0x00


//--------------------- .nv.info._Z5eightiPc      --------------------------
	.section	.nv.info._Z5eightiPc,"",@"SHT_CUDA_INFO"
	.sectionflags	@""
	.align	4


	//----- nvinfo : EIATTR_CUDA_API_VERSION
	.align		4
        /*0000*/ 	.byte	0x04, 0x37
        /*0002*/ 	.short	(.L_49 - .L_48)
.L_48:
        /*0004*/ 	.word	0x00000082


	//----- nvinfo : EIATTR_KPARAM_INFO
	.align		4
.L_49:
        /*0008*/ 	.byte	0x04, 0x17
        /*000a*/ 	.short	(.L_51 - .L_50)
.L_50:
        /*000c*/ 	.word	0x00000000
        /*0010*/ 	.short	0x0001
        /*0012*/ 	.short	0x0008
        /*0014*/ 	.byte	0x00, 0xf5, 0x21, 0x00


	//----- nvinfo : EIATTR_KPARAM_INFO
	.align		4
.L_51:
        /*0018*/ 	.byte	0x04, 0x17
        /*001a*/ 	.short	(.L_53 - .L_52)
.L_52:
        /*001c*/ 	.word	0x00000000
        /*0020*/ 	.short	0x0000
        /*0022*/ 	.short	0x0000
        /*0024*/ 	.byte	0x00, 0xf0, 0x11, 0x00


	//----- nvinfo : EIATTR_SPARSE_MMA_MASK
	.align		4
.L_53:
        /*0028*/ 	.byte	0x03, 0x50
        /*002a*/ 	.short	0x0000


	//----- nvinfo : EIATTR_MAXREG_COUNT
	.align		4
        /*002c*/ 	.byte	0x03, 0x1b
        /*002e*/ 	.short	0x00ff


	//----- nvinfo : EIATTR_MERCURY_ISA_VERSION
	.align		4
        /*0030*/ 	.byte	0x03, 0x5f
        /*0032*/ 	.short	0x0101


	//----- nvinfo : EIATTR_VRC_CTA_INIT_COUNT
	.align		4
        /*0034*/ 	.byte	0x02, 0x4a
	.zero		1
	.zero		1


	//----- nvinfo : EIATTR_EXIT_INSTR_OFFSETS
	.align		4
        /*0038*/ 	.byte	0x04, 0x1c
        /*003a*/ 	.short	(.L_55 - .L_54)


	//   ....[0]....
.L_54:
        /*003c*/ 	.word	0x00000420


	//   ....[1]....
        /*0040*/ 	.word	0x00000450


	//----- nvinfo : EIATTR_CRS_STACK_SIZE
	.align		4
.L_55:
        /*0044*/ 	.byte	0x04, 0x1e
        /*0046*/ 	.short	(.L_57 - .L_56)
.L_56:
        /*0048*/ 	.word	0x00000000


	//----- nvinfo : EIATTR_CBANK_PARAM_SIZE
	.align		4
.L_57:
        /*004c*/ 	.byte	0x03, 0x19
        /*004e*/ 	.short	0x0010


	//----- nvinfo : EIATTR_PARAM_CBANK
	.align		4
        /*0050*/ 	.byte	0x04, 0x0a
        /*0052*/ 	.short	(.L_59 - .L_58)
	.align		4
.L_58:
        /*0054*/ 	.word	index@(.nv.constant0._Z5eightiPc)
        /*0058*/ 	.short	0x0380
        /*005a*/ 	.short	0x0010


	//----- nvinfo : EIATTR_SW_WAR
	.align		4
.L_59:
        /*005c*/ 	.byte	0x04, 0x36
        /*005e*/ 	.short	(.L_61 - .L_60)
.L_60:
        /*0060*/ 	.word	0x00000008
.L_61:


//--------------------- .nv.info._Z5seveniPc      --------------------------
	.section	.nv.info._Z5seveniPc,"",@"SHT_CUDA_INFO"
	.sectionflags	@""
	.align	4


	//----- nvinfo : EIATTR_CUDA_API_VERSION
	.align		4
        /*0000*/ 	.byte	0x04, 0x37
        /*0002*/ 	.short	(.L_63 - .L_62)
.L_62:
        /*0004*/ 	.word	0x00000082


	//----- nvinfo : EIATTR_KPARAM_INFO
	.align		4
.L_63:
        /*0008*/ 	.byte	0x04, 0x17
        /*000a*/ 	.short	(.L_65 - .L_64)
.L_64:
        /*000c*/ 	.word	0x00000000
        /*0010*/ 	.short	0x0001
        /*0012*/ 	.short	0x0008
        /*0014*/ 	.byte	0x00, 0xf5, 0x21, 0x00


	//----- nvinfo : EIATTR_KPARAM_INFO
	.align		4
.L_65:
        /*0018*/ 	.byte	0x04, 0x17
        /*001a*/ 	.short	(.L_67 - .L_66)
.L_66:
        /*001c*/ 	.word	0x00000000
        /*0020*/ 	.short	0x0000
        /*0022*/ 	.short	0x0000
        /*0024*/ 	.byte	0x00, 0xf0, 0x11, 0x00


	//----- nvinfo : EIATTR_SPARSE_MMA_MASK
	.align		4
.L_67:
        /*0028*/ 	.byte	0x03, 0x50
        /*002a*/ 	.short	0x0000


	//----- nvinfo : EIATTR_MAXREG_COUNT
	.align		4
        /*002c*/ 	.byte	0x03, 0x1b
        /*002e*/ 	.short	0x00ff


	//----- nvinfo : EIATTR_MERCURY_ISA_VERSION
	.align		4
        /*0030*/ 	.byte	0x03, 0x5f
        /*0032*/ 	.short	0x0101


	//----- nvinfo : EIATTR_VRC_CTA_INIT_COUNT
	.align		4
        /*0034*/ 	.byte	0x02, 0x4a
	.zero		1
	.zero		1


	//----- nvinfo : EIATTR_EXIT_INSTR_OFFSETS
	.align		4
        /*0038*/ 	.byte	0x04, 0x1c
        /*003a*/ 	.short	(.L_69 - .L_68)


	//   ....[0]....
.L_68:
        /*003c*/ 	.word	0x00000420


	//   ....[1]....
        /*0040*/ 	.word	0x00000450


	//----- nvinfo : EIATTR_CRS_STACK_SIZE
	.align		4
.L_69:
        /*0044*/ 	.byte	0x04, 0x1e
        /*0046*/ 	.short	(.L_71 - .L_70)
.L_70:
        /*0048*/ 	.word	0x00000000


	//----- nvinfo : EIATTR_CBANK_PARAM_SIZE
	.align		4
.L_71:
        /*004c*/ 	.byte	0x03, 0x19
        /*004e*/ 	.short	0x0010


	//----- nvinfo : EIATTR_PARAM_CBANK
	.align		4
        /*0050*/ 	.byte	0x04, 0x0a
        /*0052*/ 	.short	(.L_73 - .L_72)
	.align		4
.L_72:
        /*0054*/ 	.word	index@(.nv.constant0._Z5seveniPc)
        /*0058*/ 	.short	0x0380
        /*005a*/ 	.short	0x0010


	//----- nvinfo : EIATTR_SW_WAR
	.align		4
.L_73:
        /*005c*/ 	.byte	0x04, 0x36
        /*005e*/ 	.short	(.L_75 - .L_74)
.L_74:
        /*0060*/ 	.word	0x00000008
.L_75:


//--------------------- .nv.info._Z3sixiPc        --------------------------
	.section	.nv.info._Z3sixiPc,"",@"SHT_CUDA_INFO"
	.sectionflags	@""
	.align	4


	//----- nvinfo : EIATTR_CUDA_API_VERSION
	.align		4
        /*0000*/ 	.byte	0x04, 0x37
        /*0002*/ 	.short	(.L_77 - .L_76)
.L_76:
        /*0004*/ 	.word	0x00000082


	//----- nvinfo : EIATTR_KPARAM_INFO
	.align		4
.L_77:
        /*0008*/ 	.byte	0x04, 0x17
        /*000a*/ 	.short	(.L_79 - .L_78)
.L_78:
        /*000c*/ 	.word	0x00000000
        /*0010*/ 	.short	0x0001
        /*0012*/ 	.short	0x0008
        /*0014*/ 	.byte	0x00, 0xf5, 0x21, 0x00


	//----- nvinfo : EIATTR_KPARAM_INFO
	.align		4
.L_79:
        /*0018*/ 	.byte	0x04, 0x17
        /*001a*/ 	.short	(.L_81 - .L_80)
.L_80:
        /*001c*/ 	.word	0x00000000
        /*0020*/ 	.short	0x0000
        /*0022*/ 	.short	0x0000
        /*0024*/ 	.byte	0x00, 0xf0, 0x11, 0x00


	//----- nvinfo : EIATTR_SPARSE_MMA_MASK
	.align		4
.L_81:
        /*0028*/ 	.byte	0x03, 0x50
        /*002a*/ 	.short	0x0000


	//----- nvinfo : EIATTR_MAXREG_COUNT
	.align		4
        /*002c*/ 	.byte	0x03, 0x1b
        /*002e*/ 	.short	0x00ff


	//----- nvinfo : EIATTR_MERCURY_ISA_VERSION
	.align		4
        /*0030*/ 	.byte	0x03, 0x5f
        /*0032*/ 	.short	0x0101


	//----- nvinfo : EIATTR_VRC_CTA_INIT_COUNT
	.align		4
        /*0034*/ 	.byte	0x02, 0x4a
	.zero		1
	.zero		1


	//----- nvinfo : EIATTR_EXIT_INSTR_OFFSETS
	.align		4
        /*0038*/ 	.byte	0x04, 0x1c
        /*003a*/ 	.short	(.L_83 - .L_82)


	//   ....[0]....
.L_82:
        /*003c*/ 	.word	0x00000420


	//   ....[1]....
        /*0040*/ 	.word	0x00000450


	//----- nvinfo : EIATTR_CRS_STACK_SIZE
	.align		4
.L_83:
        /*0044*/ 	.byte	0x04, 0x1e
        /*0046*/ 	.short	(.L_85 - .L_84)
.L_84:
        /*0048*/ 	.word	0x00000000


	//----- nvinfo : EIATTR_CBANK_PARAM_SIZE
	.align		4
.L_85:
        /*004c*/ 	.byte	0x03, 0x19
        /*004e*/ 	.short	0x0010


	//----- nvinfo : EIATTR_PARAM_CBANK
	.align		4
        /*0050*/ 	.byte	0x04, 0x0a
        /*0052*/ 	.short	(.L_87 - .L_86)
	.align		4
.L_86:
        /*0054*/ 	.word	index@(.nv.constant0._Z3sixiPc)
        /*0058*/ 	.short	0x0380
        /*005a*/ 	.short	0x0010


	//----- nvinfo : EIATTR_SW_WAR
	.align		4
.L_87:
        /*005c*/ 	.byte	0x04, 0x36
        /*005e*/ 	.short	(.L_89 - .L_88)
.L_88:
        /*0060*/ 	.word	0x00000008
.L_89:


//--------------------- .nv.info._Z4fiveiPc       --------------------------
	.section	.nv.info._Z4fiveiPc,"",@"SHT_CUDA_INFO"
	.sectionflags	@""
	.align	4


	//----- nvinfo : EIATTR_CUDA_API_VERSION
	.align		4
        /*0000*/ 	.byte	0x04, 0x37
        /*0002*/ 	.short	(.L_91 - .L_90)
.L_90:
        /*0004*/ 	.word	0x00000082


	//----- nvinfo : EIATTR_KPARAM_INFO
	.align		4
.L_91:
        /*0008*/ 	.byte	0x04, 0x17
        /*000a*/ 	.short	(.L_93 - .L_92)
.L_92:
        /*000c*/ 	.word	0x00000000
        /*0010*/ 	.short	0x0001
        /*0012*/ 	.short	0x0008
        /*0014*/ 	.byte	0x00, 0xf5, 0x21, 0x00


	//----- nvinfo : EIATTR_KPARAM_INFO
	.align		4
.L_93:
        /*0018*/ 	.byte	0x04, 0x17
        /*001a*/ 	.short	(.L_95 - .L_94)
.L_94:
        /*001c*/ 	.word	0x00000000
        /*0020*/ 	.short	0x0000
        /*0022*/ 	.short	0x0000
        /*0024*/ 	.byte	0x00, 0xf0, 0x11, 0x00


	//----- nvinfo : EIATTR_SPARSE_MMA_MASK
	.align		4
.L_95:
        /*0028*/ 	.byte	0x03, 0x50
        /*002a*/ 	.short	0x0000


	//----- nvinfo : EIATTR_MAXREG_COUNT
	.align		4
        /*002c*/ 	.byte	0x03, 0x1b
        /*002e*/ 	.short	0x00ff


	//----- nvinfo : EIATTR_MERCURY_ISA_VERSION
	.align		4
        /*0030*/ 	.byte	0x03, 0x5f
        /*0032*/ 	.short	0x0101


	//----- nvinfo : EIATTR_VRC_CTA_INIT_COUNT
	.align		4
        /*0034*/ 	.byte	0x02, 0x4a
	.zero		1
	.zero		1


	//----- nvinfo : EIATTR_EXIT_INSTR_OFFSETS
	.align		4
        /*0038*/ 	.byte	0x04, 0x1c
        /*003a*/ 	.short	(.L_97 - .L_96)


	//   ....[0]....
.L_96:
        /*003c*/ 	.word	0x00000420


	//   ....[1]....
        /*0040*/ 	.word	0x00000450


	//----- nvinfo : EIATTR_CRS_STACK_SIZE
	.align		4
.L_97:
        /*0044*/ 	.byte	0x04, 0x1e
        /*0046*/ 	.short	(.L_99 - .L_98)
.L_98:
        /*0048*/ 	.word	0x00000000


	//----- nvinfo : EIATTR_CBANK_PARAM_SIZE
	.align		4
.L_99:
        /*004c*/ 	.byte	0x03, 0x19
        /*004e*/ 	.short	0x0010


	//----- nvinfo : EIATTR_PARAM_CBANK
	.align		4
        /*0050*/ 	.byte	0x04, 0x0a
        /*0052*/ 	.short	(.L_101 - .L_100)
	.align		4
.L_100:
        /*0054*/ 	.word	index@(.nv.constant0._Z4fiveiPc)
        /*0058*/ 	.short	0x0380
        /*005a*/ 	.short	0x0010


	//----- nvinfo : EIATTR_SW_WAR
	.align		4
.L_101:
        /*005c*/ 	.byte	0x04, 0x36
        /*005e*/ 	.short	(.L_103 - .L_102)
.L_102:
        /*0060*/ 	.word	0x00000008
.L_103:


//--------------------- .nv.info._Z4fouriPc       --------------------------
	.section	.nv.info._Z4fouriPc,"",@"SHT_CUDA_INFO"
	.sectionflags	@""
	.align	4


	//----- nvinfo : EIATTR_CUDA_API_VERSION
	.align		4
        /*0000*/ 	.byte	0x04, 0x37
        /*0002*/ 	.short	(.L_105 - .L_104)
.L_104:
        /*0004*/ 	.word	0x00000082


	//----- nvinfo : EIATTR_KPARAM_INFO
	.align		4
.L_105:
        /*0008*/ 	.byte	0x04, 0x17
        /*000a*/ 	.short	(.L_107 - .L_106)
.L_106:
        /*000c*/ 	.word	0x00000000
        /*0010*/ 	.short	0x0001
        /*0012*/ 	.short	0x0008
        /*0014*/ 	.byte	0x00, 0xf5, 0x21, 0x00


	//----- nvinfo : EIATTR_KPARAM_INFO
	.align		4
.L_107:
        /*0018*/ 	.byte	0x04, 0x17
        /*001a*/ 	.short	(.L_109 - .L_108)
.L_108:
        /*001c*/ 	.word	0x00000000
        /*0020*/ 	.short	0x0000
        /*0022*/ 	.short	0x0000
        /*0024*/ 	.byte	0x00, 0xf0, 0x11, 0x00


	//----- nvinfo : EIATTR_SPARSE_MMA_MASK
	.align		4
.L_109:
        /*0028*/ 	.byte	0x03, 0x50
        /*002a*/ 	.short	0x0000


	//----- nvinfo : EIATTR_MAXREG_COUNT
	.align		4
        /*002c*/ 	.byte	0x03, 0x1b
        /*002e*/ 	.short	0x00ff


	//----- nvinfo : EIATTR_MERCURY_ISA_VERSION
	.align		4
        /*0030*/ 	.byte	0x03, 0x5f
        /*0032*/ 	.short	0x0101


	//----- nvinfo : EIATTR_VRC_CTA_INIT_COUNT
	.align		4
        /*0034*/ 	.byte	0x02, 0x4a
	.zero		1
	.zero		1


	//----- nvinfo : EIATTR_EXIT_INSTR_OFFSETS
	.align		4
        /*0038*/ 	.byte	0x04, 0x1c
        /*003a*/ 	.short	(.L_111 - .L_110)


	//   ....[0]....
.L_110:
        /*003c*/ 	.word	0x00000420


	//   ....[1]....
        /*0040*/ 	.word	0x00000450


	//----- nvinfo : EIATTR_CRS_STACK_SIZE
	.align		4
.L_111:
        /*0044*/ 	.byte	0x04, 0x1e
        /*0046*/ 	.short	(.L_113 - .L_112)
.L_112:
        /*0048*/ 	.word	0x00000000


	//----- nvinfo : EIATTR_CBANK_PARAM_SIZE
	.align		4
.L_113:
        /*004c*/ 	.byte	0x03, 0x19
        /*004e*/ 	.short	0x0010


	//----- nvinfo : EIATTR_PARAM_CBANK
	.align		4
        /*0050*/ 	.byte	0x04, 0x0a
        /*0052*/ 	.short	(.L_115 - .L_114)
	.align		4
.L_114:
        /*0054*/ 	.word	index@(.nv.constant0._Z4fouriPc)
        /*0058*/ 	.short	0x0380
        /*005a*/ 	.short	0x0010


	//----- nvinfo : EIATTR_SW_WAR
	.align		4
.L_115:
        /*005c*/ 	.byte	0x04, 0x36
        /*005e*/ 	.short	(.L_117 - .L_116)
.L_116:
        /*0060*/ 	.word	0x00000008
.L_117:


//--------------------- .nv.info._Z5threeiPc      --------------------------
	.section	.nv.info._Z5threeiPc,"",@"SHT_CUDA_INFO"
	.sectionflags	@""
	.align	4


	//----- nvinfo : EIATTR_CUDA_API_VERSION
	.align		4
        /*0000*/ 	.byte	0x04, 0x37
        /*0002*/ 	.short	(.L_119 - .L_118)
.L_118:
        /*0004*/ 	.word	0x00000082


	//----- nvinfo : EIATTR_KPARAM_INFO
	.align		4
.L_119:
        /*0008*/ 	.byte	0x04, 0x17
        /*000a*/ 	.short	(.L_121 - .L_120)
.L_120:
        /*000c*/ 	.word	0x00000000
        /*0010*/ 	.short	0x0001
        /*0012*/ 	.short	0x0008
        /*0014*/ 	.byte	0x00, 0xf5, 0x21, 0x00


	//----- nvinfo : EIATTR_KPARAM_INFO
	.align		4
.L_121:
        /*0018*/ 	.byte	0x04, 0x17
        /*001a*/ 	.short	(.L_123 - .L_122)
.L_122:
        /*001c*/ 	.word	0x00000000
        /*0020*/ 	.short	0x0000
        /*0022*/ 	.short	0x0000
        /*0024*/ 	.byte	0x00, 0xf0, 0x11, 0x00


	//----- nvinfo : EIATTR_SPARSE_MMA_MASK
	.align		4
.L_123:
        /*0028*/ 	.byte	0x03, 0x50
        /*002a*/ 	.short	0x0000


	//----- nvinfo : EIATTR_MAXREG_COUNT
	.align		4
        /*002c*/ 	.byte	0x03, 0x1b
        /*002e*/ 	.short	0x00ff


	//----- nvinfo : EIATTR_MERCURY_ISA_VERSION
	.align		4
        /*0030*/ 	.byte	0x03, 0x5f
        /*0032*/ 	.short	0x0101


	//----- nvinfo : EIATTR_VRC_CTA_INIT_COUNT
	.align		4
        /*0034*/ 	.byte	0x02, 0x4a
	.zero		1
	.zero		1


	//----- nvinfo : EIATTR_EXIT_INSTR_OFFSETS
	.align		4
        /*0038*/ 	.byte	0x04, 0x1c
        /*003a*/ 	.short	(.L_125 - .L_124)


	//   ....[0]....
.L_124:
        /*003c*/ 	.word	0x00000420


	//   ....[1]....
        /*0040*/ 	.word	0x00000450


	//----- nvinfo : EIATTR_CRS_STACK_SIZE
	.align		4
.L_125:
        /*0044*/ 	.byte	0x04, 0x1e
        /*0046*/ 	.short	(.L_127 - .L_126)
.L_126:
        /*0048*/ 	.word	0x00000000


	//----- nvinfo : EIATTR_CBANK_PARAM_SIZE
	.align		4
.L_127:
        /*004c*/ 	.byte	0x03, 0x19
        /*004e*/ 	.short	0x0010


	//----- nvinfo : EIATTR_PARAM_CBANK
	.align		4
        /*0050*/ 	.byte	0x04, 0x0a
        /*0052*/ 	.short	(.L_129 - .L_128)
	.align		4
.L_128:
        /*0054*/ 	.word	index@(.nv.constant0._Z5threeiPc)
        /*0058*/ 	.short	0x0380
        /*005a*/ 	.short	0x0010


	//----- nvinfo : EIATTR_SW_WAR
	.align		4
.L_129:
        /*005c*/ 	.byte	0x04, 0x36
        /*005e*/ 	.short	(.L_131 - .L_130)
.L_130:
        /*0060*/ 	.word	0x00000008
.L_131:


//--------------------- .nv.info._Z3twoiPc        --------------------------
	.section	.nv.info._Z3twoiPc,"",@"SHT_CUDA_INFO"
	.sectionflags	@""
	.align	4


	//----- nvinfo : EIATTR_CUDA_API_VERSION
	.align		4
        /*0000*/ 	.byte	0x04, 0x37
        /*0002*/ 	.short	(.L_133 - .L_132)
.L_132:
        /*0004*/ 	.word	0x00000082


	//----- nvinfo : EIATTR_KPARAM_INFO
	.align		4
.L_133:
        /*0008*/ 	.byte	0x04, 0x17
        /*000a*/ 	.short	(.L_135 - .L_134)
.L_134:
        /*000c*/ 	.word	0x00000000
        /*0010*/ 	.short	0x0001
        /*0012*/ 	.short	0x0008
        /*0014*/ 	.byte	0x00, 0xf5, 0x21, 0x00


	//----- nvinfo : EIATTR_KPARAM_INFO
	.align		4
.L_135:
        /*0018*/ 	.byte	0x04, 0x17
        /*001a*/ 	.short	(.L_137 - .L_136)
.L_136:
        /*001c*/ 	.word	0x00000000
        /*0020*/ 	.short	0x0000
        /*0022*/ 	.short	0x0000
        /*0024*/ 	.byte	0x00, 0xf0, 0x11, 0x00


	//----- nvinfo : EIATTR_SPARSE_MMA_MASK
	.align		4
.L_137:
        /*0028*/ 	.byte	0x03, 0x50
        /*002a*/ 	.short	0x0000


	//----- nvinfo : EIATTR_MAXREG_COUNT
	.align		4
        /*002c*/ 	.byte	0x03, 0x1b
        /*002e*/ 	.short	0x00ff


	//----- nvinfo : EIATTR_MERCURY_ISA_VERSION
	.align		4
        /*0030*/ 	.byte	0x03, 0x5f
        /*0032*/ 	.short	0x0101


	//----- nvinfo : EIATTR_VRC_CTA_INIT_COUNT
	.align		4
        /*0034*/ 	.byte	0x02, 0x4a
	.zero		1
	.zero		1


	//----- nvinfo : EIATTR_EXIT_INSTR_OFFSETS
	.align		4
        /*0038*/ 	.byte	0x04, 0x1c
        /*003a*/ 	.short	(.L_139 - .L_138)


	//   ....[0]....
.L_138:
        /*003c*/ 	.word	0x00000420


	//   ....[1]....
        /*0040*/ 	.word	0x00000450


	//----- nvinfo : EIATTR_CRS_STACK_SIZE
	.align		4
.L_139:
        /*0044*/ 	.byte	0x04, 0x1e
        /*0046*/ 	.short	(.L_141 - .L_140)
.L_140:
        /*0048*/ 	.word	0x00000000


	//----- nvinfo : EIATTR_CBANK_PARAM_SIZE
	.align		4
.L_141:
        /*004c*/ 	.byte	0x03, 0x19
        /*004e*/ 	.short	0x0010


	//----- nvinfo : EIATTR_PARAM_CBANK
	.align		4
        /*0050*/ 	.byte	0x04, 0x0a
        /*0052*/ 	.short	(.L_143 - .L_142)
	.align		4
.L_142:
        /*0054*/ 	.word	index@(.nv.constant0._Z3twoiPc)
        /*0058*/ 	.short	0x0380
        /*005a*/ 	.short	0x0010


	//----- nvinfo : EIATTR_SW_WAR
	.align		4
.L_143:
        /*005c*/ 	.byte	0x04, 0x36
        /*005e*/ 	.short	(.L_145 - .L_144)
.L_144:
        /*0060*/ 	.word	0x00000008
.L_145:


//--------------------- .nv.info._Z3oneiPc        --------------------------
	.section	.nv.info._Z3oneiPc,"",@"SHT_CUDA_INFO"
	.sectionflags	@""
	.align	4


	//----- nvinfo : EIATTR_CUDA_API_VERSION
	.align		4
        /*0000*/ 	.byte	0x04, 0x37
        /*0002*/ 	.short	(.L_147 - .L_146)
.L_146:
        /*0004*/ 	.word	0x00000082


	//----- nvinfo : EIATTR_KPARAM_INFO
	.align		4
.L_147:
        /*0008*/ 	.byte	0x04, 0x17
        /*000a*/ 	.short	(.L_149 - .L_148)
.L_148:
        /*000c*/ 	.word	0x00000000
        /*0010*/ 	.short	0x0001
        /*0012*/ 	.short	0x0008
        /*0014*/ 	.byte	0x00, 0xf5, 0x21, 0x00


	//----- nvinfo : EIATTR_KPARAM_INFO
	.align		4
.L_149:
        /*0018*/ 	.byte	0x04, 0x17
        /*001a*/ 	.short	(.L_151 - .L_150)
.L_150:
        /*001c*/ 	.word	0x00000000
        /*0020*/ 	.short	0x0000
        /*0022*/ 	.short	0x0000
        /*0024*/ 	.byte	0x00, 0xf0, 0x11, 0x00


	//----- nvinfo : EIATTR_SPARSE_MMA_MASK
	.align		4
.L_151:
        /*0028*/ 	.byte	0x03, 0x50
        /*002a*/ 	.short	0x0000


	//----- nvinfo : EIATTR_MAXREG_COUNT
	.align		4
        /*002c*/ 	.byte	0x03, 0x1b
        /*002e*/ 	.short	0x00ff


	//----- nvinfo : EIATTR_MERCURY_ISA_VERSION
	.align		4
        /*0030*/ 	.byte	0x03, 0x5f
        /*0032*/ 	.short	0x0101


	//----- nvinfo : EIATTR_VRC_CTA_INIT_COUNT
	.align		4
        /*0034*/ 	.byte	0x02, 0x4a
	.zero		1
	.zero		1


	//----- nvinfo : EIATTR_EXIT_INSTR_OFFSETS
	.align		4
        /*0038*/ 	.byte	0x04, 0x1c
        /*003a*/ 	.short	(.L_153 - .L_152)


	//   ....[0]....
.L_152:
        /*003c*/ 	.word	0x00000420


	//   ....[1]....
        /*0040*/ 	.word	0x00000450


	//----- nvinfo : EIATTR_CRS_STACK_SIZE
	.align		4
.L_153:
        /*0044*/ 	.byte	0x04, 0x1e
        /*0046*/ 	.short	(.L_155 - .L_154)
.L_154:
        /*0048*/ 	.word	0x00000000


	//----- nvinfo : EIATTR_CBANK_PARAM_SIZE
	.align		4
.L_155:
        /*004c*/ 	.byte	0x03, 0x19
        /*004e*/ 	.short	0x0010


	//----- nvinfo : EIATTR_PARAM_CBANK
	.align		4
        /*0050*/ 	.byte	0x04, 0x0a
        /*0052*/ 	.short	(.L_157 - .L_156)
	.align		4
.L_156:
        /*0054*/ 	.word	index@(.nv.constant0._Z3oneiPc)
        /*0058*/ 	.short	0x0380
        /*005a*/ 	.short	0x0010


	//----- nvinfo : EIATTR_SW_WAR
	.align		4
.L_157:
        /*005c*/ 	.byte	0x04, 0x36
        /*005e*/ 	.short	(.L_159 - .L_158)
.L_158:
        /*0060*/ 	.word	0x00000008
.L_159:


//--------------------- .nv.callgraph             --------------------------
	.section	.nv.callgraph,"",@"SHT_CUDA_CALLGRAPH"
	.align	4
	.sectionentsize	8
	.align		4
        /*0000*/ 	.word	0x00000000
	.align		4
        /*0004*/ 	.word	0xffffffff
	.align		4
        /*0008*/ 	.word	0x00000000
	.align		4
        /*000c*/ 	.word	0xfffffffe
	.align		4
        /*0010*/ 	.word	0x00000000
	.align		4
        /*0014*/ 	.word	0xfffffffd
	.align		4
        /*0018*/ 	.word	0x00000000
	.align		4
        /*001c*/ 	.word	0xfffffffc


//--------------------- .text._Z5eightiPc         --------------------------
	.section	.text._Z5eightiPc,"ax",@progbits
	.align	128
        .global         _Z5eightiPc
        .type           _Z5eightiPc,@function
        .size           _Z5eightiPc,(.L_x_64 - _Z5eightiPc)
        .other          _Z5eightiPc,@"STO_CUDA_ENTRY STV_DEFAULT"
_Z5eightiPc:
.text._Z5eightiPc:
[----:B------:R-:W-:Y:S01]  /*0000*/  LDC R1, c[0x0][0x37c] ;  /* 0x0000df00ff017b82 */ /* 0x000fe20000000800 */
[----:B------:R-:W0:Y:S07]  /*0010*/  LDCU UR4, c[0x0][0x370] ;  /* 0x00006e00ff0477ac */ /* 0x000e2e0008000800 */
[----:B------:R-:W1:Y:S01]  /*0020*/  LDC R6, c[0x0][0x380] ;  /* 0x0000e000ff067b82 */ /* 0x000e620000000800 */
[----:B------:R-:W2:Y:S01]  /*0030*/  S2R R4, SR_CTAID.X ;  /* 0x0000000000047919 */ /* 0x000ea20000002500 */
[----:B------:R-:W-:Y:S01]  /*0040*/  BSSY.RECONVERGENT B0, `(.L_x_0) ;  /* 0x000003a000007945 */ /* 0x000fe20003800200 */
[----:B------:R-:W0:Y:S01]  /*0050*/  LDCU UR5, c[0x0][0x360] ;  /* 0x00006c00ff0577ac */ /* 0x000e220008000800 */
[----:B------:R-:W3:Y:S01]  /*0060*/  LDCU.64 UR6, c[0x0][0x388] ;  /* 0x00007100ff0677ac */ /* 0x000ee20008000a00 */
[----:B------:R-:W4:Y:S01]  /*0070*/  LDCU.64 UR8, c[0x0][0x388] ;  /* 0x00007100ff0877ac */ /* 0x000f220008000a00 */
[----:B0-----:R-:W-:-:S06]  /*0080*/  UIMAD UR4, UR4, UR5, URZ ;  /* 0x00000005040472a4 */ /* 0x001fcc000f8e02ff */
[----:B------:R-:W-:Y:S01]  /*0090*/  IMAD R5, RZ, RZ, -UR4 ;  /* 0x80000004ff057e24 */ /* 0x000fe2000f8e02ff */
[----:B------:R-:W-:Y:S02]  /*00a0*/  ISETP.NE.U32.AND P2, PT, RZ, UR4, PT ;  /* 0x00000004ff007c0c */ /* 0x000fe4000bf45070 */
[----:B------:R-:W0:Y:S08]  /*00b0*/  I2F.U32.RP R0, UR4 ;  /* 0x0000000400007d06 */ /* 0x000e300008209000 */
[----:B0-----:R-:W0:Y:S02]  /*00c0*/  MUFU.RCP R0, R0 ;  /* 0x0000000000007308 */ /* 0x001e240000001000 */
[----:B0-----:R-:W-:-:S06]  /*00d0*/  VIADD R2, R0, 0xffffffe ;  /* 0x0ffffffe00027836 */ /* 0x001fcc0000000000 */
[----:B------:R0:W5:Y:S02]  /*00e0*/  F2I.FTZ.U32.TRUNC.NTZ R3, R2 ;  /* 0x0000000200037305 */ /* 0x000164000021f000 */
[----:B0-----:R-:W-:Y:S02]  /*00f0*/  IMAD.MOV.U32 R2, RZ, RZ, RZ ;  /* 0x000000ffff027224 */ /* 0x001fe400078e00ff */
[----:B-----5:R-:W-:-:S04]  /*0100*/  IMAD R5, R5, R3, RZ ;  /* 0x0000000305057224 */ /* 0x020fc800078e02ff */
[----:B------:R-:W-:-:S06]  /*0110*/  IMAD.HI.U32 R3, R3, R5, R2 ;  /* 0x0000000503037227 */ /* 0x000fcc00078e0002 */
[----:B-1----:R-:W-:-:S04]  /*0120*/  IMAD.HI.U32 R3, R3, R6, RZ ;  /* 0x0000000603037227 */ /* 0x002fc800078e00ff */
[----:B------:R-:W-:-:S04]  /*0130*/  IMAD.MOV R5, RZ, RZ, -R3 ;  /* 0x000000ffff057224 */ /* 0x000fc800078e0a03 */
[----:B------:R-:W-:Y:S02]  /*0140*/  IMAD R0, R5, UR4, R6 ;  /* 0x0000000405007c24 */ /* 0x000fe4000f8e0206 */
[----:B------:R-:W2:Y:S03]  /*0150*/  S2R R5, SR_TID.X ;  /* 0x0000000000057919 */ /* 0x000ea60000002100 */
[----:B------:R-:W-:-:S13]  /*0160*/  ISETP.GE.U32.AND P0, PT, R0, UR4, PT ;  /* 0x0000000400007c0c */ /* 0x000fda000bf06070 */
[----:B------:R-:W-:Y:S02]  /*0170*/  @P0 VIADD R0, R0, -UR4 ;  /* 0x8000000400000c36 */ /* 0x000fe40008000000 */
[----:B------:R-:W-:-:S03]  /*0180*/  @P0 VIADD R3, R3, 0x1 ;  /* 0x0000000103030836 */ /* 0x000fc60000000000 */
[----:B------:R-:W-:Y:S01]  /*0190*/  ISETP.GE.U32.AND P1, PT, R0, UR4, PT ;  /* 0x0000000400007c0c */ /* 0x000fe2000bf26070 */
[----:B--2---:R-:W-:-:S12]  /*01a0*/  IMAD R0, R4, UR5, R5 ;  /* 0x0000000504007c24 */ /* 0x004fd8000f8e0205 */
[----:B------:R-:W-:Y:S02]  /*01b0*/  @P1 IADD3 R3, PT, PT, R3, 0x1, RZ ;  /* 0x0000000103031810 */ /* 0x000fe40007ffe0ff */
[----:B------:R-:W-:Y:S01]  /*01c0*/  @!P2 LOP3.LUT R3, RZ, UR4, RZ, 0x33, !PT ;  /* 0x00000004ff03ac12 */ /* 0x000fe2000f8e33ff */
[----:B------:R-:W0:Y:S01]  /*01d0*/  LDCU.64 UR4, c[0x0][0x358] ;  /* 0x00006b00ff0477ac */ /* 0x000e220008000a00 */
[----:B---3--:R-:W-:Y:S02]  /*01e0*/  IADD3 R2, P1, PT, R0, UR6, RZ ;  /* 0x0000000600027c10 */ /* 0x008fe4000ff3e0ff */
[----:B------:R-:W-:-:S05]  /*01f0*/  VIADDMNMX R3, R3, R0, R6, PT ;  /* 0x0000000003037246 */ /* 0x000fca0003800106 */
[----:B------:R-:W-:Y:S01]  /*0200*/  VIADD R5, R3, 0xfffffffd ;  /* 0xfffffffd03057836 */ /* 0x000fe20000000000 */
[----:B------:R-:W-:-:S04]  /*0210*/  LEA.HI.X.SX32 R3, R0, UR7, 0x1, P1 ;  /* 0x0000000700037c11 */ /* 0x000fc800088f0eff */
[----:B------:R-:W-:-:S13]  /*0220*/  ISETP.GT.AND P0, PT, R5, R0, PT ;  /* 0x000000000500720c */ /* 0x000fda0003f04270 */
[----:B0---4-:R-:W-:Y:S05]  /*0230*/  @!P0 BRA `(.L_x_1) ;  /* 0x0000000000688947 */ /* 0x011fea0003800000 */
[----:B------:R-:W-:-:S07]  /*0240*/  IMAD.MOV.U32 R7, RZ, RZ, R5 ;  /* 0x000000ffff077224 */ /* 0x000fce00078e0005 */
.L_x_6:
[----:B0-----:R0:W5:Y:S01]  /*0250*/  LDG.E.U8 R6, desc[UR4][R2.64] ;  /* 0x0000000402067981 */ /* 0x001162000c1e1100 */
[----:B------:R-:W-:Y:S01]  /*0260*/  BSSY.RECONVERGENT B1, `(.L_x_2) ;  /* 0x0000014000017945 */ /* 0x000fe20003800200 */
[----:B--2---:R-:W-:-:S07]  /*0270*/  IMAD.MOV.U32 R8, RZ, RZ, R0 ;  /* 0x000000ffff087224 */ /* 0x004fce00078e0000 */
.L_x_5:
[----:B--2---:R-:W-:-:S04]  /*0280*/  IADD3.X R4, P0, PT, R8, UR8, RZ, PT, !PT ;  /* 0x0000000808047c10 */ /* 0x004fc8000bf1e4ff */
[----:B------:R-:W-:-:S05]  /*0290*/  LEA.HI.X.SX32 R5, R8, UR9, 0x1, P0 ;  /* 0x0000000908057c11 */ /* 0x000fca00080f0eff */
[----:B------:R-:W2:Y:S01]  /*02a0*/  LDG.E.S8 R11, desc[UR4][R4.64] ;  /* 0x00000004040b7981 */ /* 0x000ea2000c1e1300 */
[----:B-----5:R-:W-:Y:S01]  /*02b0*/  PRMT R9, R6, 0x8880, RZ ;  /* 0x0000888006097816 */ /* 0x020fe200000000ff */
[----:B------:R-:W-:Y:S01]  /*02c0*/  BSSY.RECONVERGENT B2, `(.L_x_3) ;  /* 0x000000a000027945 */ /* 0x000fe20003800200 */
[----:B------:R-:W-:-:S03]  /*02d0*/  ISETP.GE.AND P1, PT, R8, R7, PT ;  /* 0x000000070800720c */ /* 0x000fc60003f26270 */
[----:B------:R-:W-:Y:S02]  /*02e0*/  IMAD R9, R9, R9, RZ ;  /* 0x0000000909097224 */ /* 0x000fe400078e02ff */
[----:B--2---:R-:W-:-:S05]  /*02f0*/  IMAD R6, R11, R11, RZ ;  /* 0x0000000b0b067224 */ /* 0x004fca00078e02ff */
[----:B------:R-:W-:-:S13]  /*0300*/  ISETP.GT.U32.AND P0, PT, R6, R9, PT ;  /* 0x000000090600720c */ /* 0x000fda0003f04070 */
[----:B------:R-:W-:Y:S05]  /*0310*/  @!P0 BRA `(.L_x_4) ;  /* 0x0000000000108947 */ /* 0x000fea0003800000 */
[----:B------:R-:W2:Y:S04]  /*0320*/  LDG.E.U8 R9, desc[UR4][R4.64+-0x1] ;  /* 0xffffff0404097981 */ /* 0x000ea8000c1e1100 */
[----:B------:R1:W-:Y:S04]  /*0330*/  STG.E.U8 desc[UR4][R4.64+-0x1], R11 ;  /* 0xffffff0b04007986 */ /* 0x0003e8000c101104 */
[----:B--2---:R2:W-:Y:S01]  /*0340*/  STG.E.U8 desc[UR4][R4.64], R9 ;  /* 0x0000000904007986 */ /* 0x0045e2000c101104 */
[----:B-1----:R-:W-:-:S07]  /*0350*/  PRMT R11, R9, 0x7610, R11 ;  /* 0x00007610090b7816 */ /* 0x002fce000000000b */
.L_x_4:
[----:B------:R-:W-:Y:S05]  /*0360*/  BSYNC.RECONVERGENT B2 ;  /* 0x0000000000027941 */ /* 0x000fea0003800200 */
.L_x_3:
[----:B------:R-:W-:Y:S02]  /*0370*/  IADD3 R8, PT, PT, R8, 0x1, RZ ;  /* 0x0000000108087810 */ /* 0x000fe40007ffe0ff */
[----:B------:R-:W-:Y:S01]  /*0380*/  PRMT R6, R11, 0x7610, R6 ;  /* 0x000076100b067816 */ /* 0x000fe20000000006 */
[----:B------:R-:W-:Y:S06]  /*0390*/  @!P1 BRA `(.L_x_5) ;  /* 0xfffffffc00b89947 */ /* 0x000fec000383ffff */
[----:B------:R-:W-:Y:S05]  /*03a0*/  BSYNC.RECONVERGENT B1 ;  /* 0x0000000000017941 */ /* 0x000fea0003800200 */
.L_x_2:
[----:B------:R-:W-:-:S05]  /*03b0*/  VIADD R7, R7, 0xffffffff ;  /* 0xffffffff07077836 */ /* 0x000fca0000000000 */
[----:B------:R-:W-:-:S13]  /*03c0*/  ISETP.GT.AND P0, PT, R7, R0, PT ;  /* 0x000000000700720c */ /* 0x000fda0003f04270 */
[----:B------:R-:W-:Y:S05]  /*03d0*/  @P0 BRA `(.L_x_6) ;  /* 0xfffffffc009c0947 */ /* 0x000fea000383ffff */
.L_x_1:
[----:B------:R-:W-:Y:S05]  /*03e0*/  BSYNC.RECONVERGENT B0 ;  /* 0x0000000000007941 */ /* 0x000fea0003800200 */
.L_x_0:
[----:B--2---:R-:W2:Y:S04]  /*03f0*/  LDG.E.S8 R5, desc[UR4][R2.64+0x1] ;  /* 0x0000010402057981 */ /* 0x004ea8000c1e1300 */
[----:B------:R-:W2:Y:S02]  /*0400*/  LDG.E.S8 R0, desc[UR4][R2.64] ;  /* 0x0000000402007981 */ /* 0x000ea4000c1e1300 */
[----:B--2---:R-:W-:-:S13]  /*0410*/  ISETP.GT.AND P0, PT, R5, R0, PT ;  /* 0x000000000500720c */ /* 0x004fda0003f04270 */
[----:B------:R-:W-:Y:S05]  /*0420*/  @!P0 EXIT ;  /* 0x000000000000894d */ /* 0x000fea0003800000 */
[----:B------:R-:W-:Y:S04]  /*0430*/  STG.E.U8 desc[UR4][R2.64], R5 ;  /* 0x0000000502007986 */ /* 0x000fe8000c101104 */
[----:B------:R-:W-:Y:S01]  /*0440*/  STG.E.U8 desc[UR4][R2.64+0x1], R0 ;  /* 0x0000010002007986 */ /* 0x000fe2000c101104 */
[----:B------:R-:W-:Y:S05]  /*0450*/  EXIT ;  /* 0x000000000000794d */ /* 0x000fea0003800000 */
.L_x_7:
[----:B------:R-:W-:-:S00]  /*0460*/  BRA `(.L_x_7) ;  /* 0xfffffffc00fc7947 */ /* 0x000fc0000383ffff */
[----:B------:R-:W-:-:S00]  /*0470*/  NOP ;  /* 0x0000000000007918 */ /* 0x000fc00000000000 */
        /* <DEDUP_REMOVED lines=8> */
.L_x_64:


//--------------------- .text._Z5seveniPc         --------------------------
	.section	.text._Z5seveniPc,"ax",@progbits
	.align	128
        .global         _Z5seveniPc
        .type           _Z5seveniPc,@function
        .size           _Z5seveniPc,(.L_x_65 - _Z5seveniPc)
        .other          _Z5seveniPc,@"STO_CUDA_ENTRY STV_DEFAULT"
_Z5seveniPc:
.text._Z5seveniPc:
        /* <DEDUP_REMOVED lines=37> */
.L_x_14:
[----:B0-----:R0:W5:Y:S01]  /*0250*/  LDG.E.U8 R6, desc[UR4][R2.64] ;  /* 0x0000000402067981 */ /* 0x001162000c1e1100 */
[----:B------:R-:W-:Y:S01]  /*0260*/  BSSY.RECONVERGENT B1, `(.L_x_10) ;  /* 0x0000014000017945 */ /* 0x000fe20003800200 */
[----:B--2---:R-:W-:-:S07]  /*0270*/  IMAD.MOV.U32 R8, RZ, RZ, R0 ;  /* 0x000000ffff087224 */ /* 0x004fce00078e0000 */
.L_x_13:
        /* <DEDUP_REMOVED lines=14> */
.L_x_12:
[----:B------:R-:W-:Y:S05]  /*0360*/  BSYNC.RECONVERGENT B2 ;  /* 0x0000000000027941 */ /* 0x000fea0003800200 */
.L_x_11:
[----:B------:R-:W-:Y:S02]  /*0370*/  IADD3 R8, PT, PT, R8, 0x1, RZ ;  /* 0x0000000108087810 */ /* 0x000fe40007ffe0ff */
[----:B------:R-:W-:Y:S01]  /*0380*/  PRMT R6, R11, 0x7610, R6 ;  /* 0x000076100b067816 */ /* 0x000fe20000000006 */
[----:B------:R-:W-:Y:S06]  /*0390*/  @!P1 BRA `(.L_x_13) ;  /* 0xfffffffc00b89947 */ /* 0x000fec000383ffff */
[----:B------:R-:W-:Y:S05]  /*03a0*/  BSYNC.RECONVERGENT B1 ;  /* 0x0000000000017941 */ /* 0x000fea0003800200 */
.L_x_10:
[----:B------:R-:W-:-:S05]  /*03b0*/  VIADD R7, R7, 0xffffffff ;  /* 0xffffffff07077836 */ /* 0x000fca0000000000 */
[----:B------:R-:W-:-:S13]  /*03c0*/  ISETP.GT.AND P0, PT, R7, R0, PT ;  /* 0x000000000700720c */ /* 0x000fda0003f04270 */
[----:B------:R-:W-:Y:S05]  /*03d0*/  @P0 BRA `(.L_x_14) ;  /* 0xfffffffc009c0947 */ /* 0x000fea000383ffff */
.L_x_9:
[----:B------:R-:W-:Y:S05]  /*03e0*/  BSYNC.RECONVERGENT B0 ;  /* 0x0000000000007941 */ /* 0x000fea0003800200 */
.L_x_8:
[----:B--2---:R-:W2:Y:S04]  /*03f0*/  LDG.E.S8 R5, desc[UR4][R2.64+0x1] ;  /* 0x0000010402057981 */ /* 0x004ea8000c1e1300 */
[----:B------:R-:W2:Y:S02]  /*0400*/  LDG.E.S8 R0, desc[UR4][R2.64] ;  /* 0x0000000402007981 */ /* 0x000ea4000c1e1300 */
[----:B--2---:R-:W-:-:S13]  /*0410*/  ISETP.GT.AND P0, PT, R5, R0, PT ;  /* 0x000000000500720c */ /* 0x004fda0003f04270 */
[----:B------:R-:W-:Y:S05]  /*0420*/  @!P0 EXIT ;  /* 0x000000000000894d */ /* 0x000fea0003800000 */
[----:B------:R-:W-:Y:S04]  /*0430*/  STG.E.U8 desc[UR4][R2.64], R5 ;  /* 0x0000000502007986 */ /* 0x000fe8000c101104 */
[----:B------:R-:W-:Y:S01]  /*0440*/  STG.E.U8 desc[UR4][R2.64+0x1], R0 ;  /* 0x0000010002007986 */ /* 0x000fe2000c101104 */
[----:B------:R-:W-:Y:S05]  /*0450*/  EXIT ;  /* 0x000000000000794d */ /* 0x000fea0003800000 */
.L_x_15:
        /* <DEDUP_REMOVED lines=10> */
.L_x_65:


//--------------------- .text._Z3sixiPc           --------------------------
	.section	.text._Z3sixiPc,"ax",@progbits
	.align	128
        .global         _Z3sixiPc
        .type           _Z3sixiPc,@function
        .size           _Z3sixiPc,(.L_x_66 - _Z3sixiPc)
        .other          _Z3sixiPc,@"STO_CUDA_ENTRY STV_DEFAULT"
_Z3sixiPc:
.text._Z3sixiPc:
        /* <DEDUP_REMOVED lines=37> */
.L_x_22:
[----:B0-----:R0:W5:Y:S01]  /*0250*/  LDG.E.U8 R6, desc[UR4][R2.64] ;  /* 0x0000000402067981 */ /* 0x001162000c1e1100 */
[----:B------:R-:W-:Y:S01]  /*0260*/  BSSY.RECONVERGENT B1, `(.L_x_18) ;  /* 0x0000014000017945 */ /* 0x000fe20003800200 */
[----:B--2---:R-:W-:-:S07]  /*0270*/  IMAD.MOV.U32 R8, RZ, RZ, R0 ;  /* 0x000000ffff087224 */ /* 0x004fce00078e0000 */
.L_x_21:
        /* <DEDUP_REMOVED lines=14> */
.L_x_20:
[----:B------:R-:W-:Y:S05]  /*0360*/  BSYNC.RECONVERGENT B2 ;  /* 0x0000000000027941 */ /* 0x000fea0003800200 */
.L_x_19:
[----:B------:R-:W-:Y:S02]  /*0370*/  IADD3 R8, PT, PT, R8, 0x1, RZ ;  /* 0x0000000108087810 */ /* 0x000fe40007ffe0ff */
[----:B------:R-:W-:Y:S01]  /*0380*/  PRMT R6, R11, 0x7610, R6 ;  /* 0x000076100b067816 */ /* 0x000fe20000000006 */
[----:B------:R-:W-:Y:S06]  /*0390*/  @!P1 BRA `(.L_x_21) ;  /* 0xfffffffc00b89947 */ /* 0x000fec000383ffff */
[----:B------:R-:W-:Y:S05]  /*03a0*/  BSYNC.RECONVERGENT B1 ;  /* 0x0000000000017941 */ /* 0x000fea0003800200 */
.L_x_18:
[----:B------:R-:W-:-:S05]  /*03b0*/  VIADD R7, R7, 0xffffffff ;  /* 0xffffffff07077836 */ /* 0x000fca0000000000 */
[----:B------:R-:W-:-:S13]  /*03c0*/  ISETP.GT.AND P0, PT, R7, R0, PT ;  /* 0x000000000700720c */ /* 0x000fda0003f04270 */
[----:B------:R-:W-:Y:S05]  /*03d0*/  @P0 BRA `(.L_x_22) ;  /* 0xfffffffc009c0947 */ /* 0x000fea000383ffff */
.L_x_17:
[----:B------:R-:W-:Y:S05]  /*03e0*/  BSYNC.RECONVERGENT B0 ;  /* 0x0000000000007941 */ /* 0x000fea0003800200 */
.L_x_16:
[----:B--2---:R-:W2:Y:S04]  /*03f0*/  LDG.E.S8 R5, desc[UR4][R2.64+0x1] ;  /* 0x0000010402057981 */ /* 0x004ea8000c1e1300 */
[----:B------:R-:W2:Y:S02]  /*0400*/  LDG.E.S8 R0, desc[UR4][R2.64] ;  /* 0x0000000402007981 */ /* 0x000ea4000c1e1300 */
[----:B--2---:R-:W-:-:S13]  /*0410*/  ISETP.GT.AND P0, PT, R5, R0, PT ;  /* 0x000000000500720c */ /* 0x004fda0003f04270 */
[----:B------:R-:W-:Y:S05]  /*0420*/  @!P0 EXIT ;  /* 0x000000000000894d */ /* 0x000fea0003800000 */
[----:B------:R-:W-:Y:S04]  /*0430*/  STG.E.U8 desc[UR4][R2.64], R5 ;  /* 0x0000000502007986 */ /* 0x000fe8000c101104 */
[----:B------:R-:W-:Y:S01]  /*0440*/  STG.E.U8 desc[UR4][R2.64+0x1], R0 ;  /* 0x0000010002007986 */ /* 0x000fe2000c101104 */
[----:B------:R-:W-:Y:S05]  /*0450*/  EXIT ;  /* 0x000000000000794d */ /* 0x000fea0003800000 */
.L_x_23:
        /* <DEDUP_REMOVED lines=10> */
.L_x_66:


//--------------------- .text._Z4fiveiPc          --------------------------
	.section	.text._Z4fiveiPc,"ax",@progbits
	.align	128
        .global         _Z4fiveiPc
        .type           _Z4fiveiPc,@function
        .size           _Z4fiveiPc,(.L_x_67 - _Z4fiveiPc)
        .other          _Z4fiveiPc,@"STO_CUDA_ENTRY STV_DEFAULT"
_Z4fiveiPc:
.text._Z4fiveiPc:
        /* <DEDUP_REMOVED lines=37> */
.L_x_30:
[----:B0-----:R0:W5:Y:S01]  /*0250*/  LDG.E.U8 R6, desc[UR4][R2.64] ;  /* 0x0000000402067981 */ /* 0x001162000c1e1100 */
[----:B------:R-:W-:Y:S01]  /*0260*/  BSSY.RECONVERGENT B1, `(.L_x_26) ;  /* 0x0000014000017945 */ /* 0x000fe20003800200 */
[----:B--2---:R-:W-:-:S07]  /*0270*/  IMAD.MOV.U32 R8, RZ, RZ, R0 ;  /* 0x000000ffff087224 */ /* 0x004fce00078e0000 */
.L_x_29:
        /* <DEDUP_REMOVED lines=14> */
.L_x_28:
[----:B------:R-:W-:Y:S05]  /*0360*/  BSYNC.RECONVERGENT B2 ;  /* 0x0000000000027941 */ /* 0x000fea0003800200 */
.L_x_27:
[----:B------:R-:W-:Y:S02]  /*0370*/  IADD3 R8, PT, PT, R8, 0x1, RZ ;  /* 0x0000000108087810 */ /* 0x000fe40007ffe0ff */
[----:B------:R-:W-:Y:S01]  /*0380*/  PRMT R6, R11, 0x7610, R6 ;  /* 0x000076100b067816 */ /* 0x000fe20000000006 */
[----:B------:R-:W-:Y:S06]  /*0390*/  @!P1 BRA `(.L_x_29) ;  /* 0xfffffffc00b89947 */ /* 0x000fec000383ffff */
[----:B------:R-:W-:Y:S05]  /*03a0*/  BSYNC.RECONVERGENT B1 ;  /* 0x0000000000017941 */ /* 0x000fea0003800200 */
.L_x_26:
[----:B------:R-:W-:-:S05]  /*03b0*/  VIADD R7, R7, 0xffffffff ;  /* 0xffffffff07077836 */ /* 0x000fca0000000000 */
[----:B------:R-:W-:-:S13]  /*03c0*/  ISETP.GT.AND P0, PT, R7, R0, PT ;  /* 0x000000000700720c */ /* 0x000fda0003f04270 */
[----:B------:R-:W-:Y:S05]  /*03d0*/  @P0 BRA `(.L_x_30) ;  /* 0xfffffffc009c0947 */ /* 0x000fea000383ffff */
.L_x_25:
[----:B------:R-:W-:Y:S05]  /*03e0*/  BSYNC.RECONVERGENT B0 ;  /* 0x0000000000007941 */ /* 0x000fea0003800200 */
.L_x_24:
[----:B--2---:R-:W2:Y:S04]  /*03f0*/  LDG.E.S8 R5, desc[UR4][R2.64+0x1] ;  /* 0x0000010402057981 */ /* 0x004ea8000c1e1300 */
[----:B------:R-:W2:Y:S02]  /*0400*/  LDG.E.S8 R0, desc[UR4][R2.64] ;  /* 0x0000000402007981 */ /* 0x000ea4000c1e1300 */
[----:B--2---:R-:W-:-:S13]  /*0410*/  ISETP.GT.AND P0, PT, R5, R0, PT ;  /* 0x000000000500720c */ /* 0x004fda0003f04270 */
[----:B------:R-:W-:Y:S05]  /*0420*/  @!P0 EXIT ;  /* 0x000000000000894d */ /* 0x000fea0003800000 */
[----:B------:R-:W-:Y:S04]  /*0430*/  STG.E.U8 desc[UR4][R2.64], R5 ;  /* 0x0000000502007986 */ /* 0x000fe8000c101104 */
[----:B------:R-:W-:Y:S01]  /*0440*/  STG.E.U8 desc[UR4][R2.64+0x1], R0 ;  /* 0x0000010002007986 */ /* 0x000fe2000c101104 */
[----:B------:R-:W-:Y:S05]  /*0450*/  EXIT ;  /* 0x000000000000794d */ /* 0x000fea0003800000 */
.L_x_31:
        /* <DEDUP_REMOVED lines=10> */
.L_x_67:


//--------------------- .text._Z4fouriPc          --------------------------
	.section	.text._Z4fouriPc,"ax",@progbits
	.align	128
        .global         _Z4fouriPc
        .type           _Z4fouriPc,@function
        .size           _Z4fouriPc,(.L_x_68 - _Z4fouriPc)
        .other          _Z4fouriPc,@"STO_CUDA_ENTRY STV_DEFAULT"
_Z4fouriPc:
.text._Z4fouriPc:
        /* <DEDUP_REMOVED lines=37> */
.L_x_38:
[----:B0-----:R0:W5:Y:S01]  /*0250*/  LDG.E.U8 R6, desc[UR4][R2.64] ;  /* 0x0000000402067981 */ /* 0x001162000c1e1100 */
[----:B------:R-:W-:Y:S01]  /*0260*/  BSSY.RECONVERGENT B1, `(.L_x_34) ;  /* 0x0000014000017945 */ /* 0x000fe20003800200 */
[----:B--2---:R-:W-:-:S07]  /*0270*/  IMAD.MOV.U32 R8, RZ, RZ, R0 ;  /* 0x000000ffff087224 */ /* 0x004fce00078e0000 */
.L_x_37:
        /* <DEDUP_REMOVED lines=14> */
.L_x_36:
[----:B------:R-:W-:Y:S05]  /*0360*/  BSYNC.RECONVERGENT B2 ;  /* 0x0000000000027941 */ /* 0x000fea0003800200 */
.L_x_35:
[----:B------:R-:W-:Y:S02]  /*0370*/  IADD3 R8, PT, PT, R8, 0x1, RZ ;  /* 0x0000000108087810 */ /* 0x000fe40007ffe0ff */
[----:B------:R-:W-:Y:S01]  /*0380*/  PRMT R6, R11, 0x7610, R6 ;  /* 0x000076100b067816 */ /* 0x000fe20000000006 */
[----:B------:R-:W-:Y:S06]  /*0390*/  @!P1 BRA `(.L_x_37) ;  /* 0xfffffffc00b89947 */ /* 0x000fec000383ffff */
[----:B------:R-:W-:Y:S05]  /*03a0*/  BSYNC.RECONVERGENT B1 ;  /* 0x0000000000017941 */ /* 0x000fea0003800200 */
.L_x_34:
[----:B------:R-:W-:-:S05]  /*03b0*/  VIADD R7, R7, 0xffffffff ;  /* 0xffffffff07077836 */ /* 0x000fca0000000000 */
[----:B------:R-:W-:-:S13]  /*03c0*/  ISETP.GT.AND P0, PT, R7, R0, PT ;  /* 0x000000000700720c */ /* 0x000fda0003f04270 */
[----:B------:R-:W-:Y:S05]  /*03d0*/  @P0 BRA `(.L_x_38) ;  /* 0xfffffffc009c0947 */ /* 0x000fea000383ffff */
.L_x_33:
[----:B------:R-:W-:Y:S05]  /*03e0*/  BSYNC.RECONVERGENT B0 ;  /* 0x0000000000007941 */ /* 0x000fea0003800200 */
.L_x_32:
[----:B--2---:R-:W2:Y:S04]  /*03f0*/  LDG.E.S8 R5, desc[UR4][R2.64+0x1] ;  /* 0x0000010402057981 */ /* 0x004ea8000c1e1300 */
[----:B------:R-:W2:Y:S02]  /*0400*/  LDG.E.S8 R0, desc[UR4][R2.64] ;  /* 0x0000000402007981 */ /* 0x000ea4000c1e1300 */
[----:B--2---:R-:W-:-:S13]  /*0410*/  ISETP.GT.AND P0, PT, R5, R0, PT ;  /* 0x000000000500720c */ /* 0x004fda0003f04270 */
[----:B------:R-:W-:Y:S05]  /*0420*/  @!P0 EXIT ;  /* 0x000000000000894d */ /* 0x000fea0003800000 */
[----:B------:R-:W-:Y:S04]  /*0430*/  STG.E.U8 desc[UR4][R2.64], R5 ;  /* 0x0000000502007986 */ /* 0x000fe8000c101104 */
[----:B------:R-:W-:Y:S01]  /*0440*/  STG.E.U8 desc[UR4][R2.64+0x1], R0 ;  /* 0x0000010002007986 */ /* 0x000fe2000c101104 */
[----:B------:R-:W-:Y:S05]  /*0450*/  EXIT ;  /* 0x000000000000794d */ /* 0x000fea0003800000 */
.L_x_39:
        /* <DEDUP_REMOVED lines=10> */
.L_x_68:


//--------------------- .text._Z5threeiPc         --------------------------
	.section	.text._Z5threeiPc,"ax",@progbits
	.align	128
        .global         _Z5threeiPc
        .type           _Z5threeiPc,@function
        .size           _Z5threeiPc,(.L_x_69 - _Z5threeiPc)
        .other          _Z5threeiPc,@"STO_CUDA_ENTRY STV_DEFAULT"
_Z5threeiPc:
.text._Z5threeiPc:
        /* <DEDUP_REMOVED lines=37> */
.L_x_46:
[----:B0-----:R0:W5:Y:S01]  /*0250*/  LDG.E.U8 R6, desc[UR4][R2.64] ;  /* 0x0000000402067981 */ /* 0x001162000c1e1100 */
[----:B------:R-:W-:Y:S01]  /*0260*/  BSSY.RECONVERGENT B1, `(.L_x_42) ;  /* 0x0000014000017945 */ /* 0x000fe20003800200 */
[----:B--2---:R-:W-:-:S07]  /*0270*/  IMAD.MOV.U32 R8, RZ, RZ, R0 ;  /* 0x000000ffff087224 */ /* 0x004fce00078e0000 */
.L_x_45:
        /* <DEDUP_REMOVED lines=14> */
.L_x_44:
[----:B------:R-:W-:Y:S05]  /*0360*/  BSYNC.RECONVERGENT B2 ;  /* 0x0000000000027941 */ /* 0x000fea0003800200 */
.L_x_43:
[----:B------:R-:W-:Y:S02]  /*0370*/  IADD3 R8, PT, PT, R8, 0x1, RZ ;  /* 0x0000000108087810 */ /* 0x000fe40007ffe0ff */
[----:B------:R-:W-:Y:S01]  /*0380*/  PRMT R6, R11, 0x7610, R6 ;  /* 0x000076100b067816 */ /* 0x000fe20000000006 */
[----:B------:R-:W-:Y:S06]  /*0390*/  @!P1 BRA `(.L_x_45) ;  /* 0xfffffffc00b89947 */ /* 0x000fec000383ffff */
[----:B------:R-:W-:Y:S05]  /*03a0*/  BSYNC.RECONVERGENT B1 ;  /* 0x0000000000017941 */ /* 0x000fea0003800200 */
.L_x_42:
[----:B------:R-:W-:-:S05]  /*03b0*/  VIADD R7, R7, 0xffffffff ;  /* 0xffffffff07077836 */ /* 0x000fca0000000000 */
[----:B------:R-:W-:-:S13]  /*03c0*/  ISETP.GT.AND P0, PT, R7, R0, PT ;  /* 0x000000000700720c */ /* 0x000fda0003f04270 */
[----:B------:R-:W-:Y:S05]  /*03d0*/  @P0 BRA `(.L_x_46) ;  /* 0xfffffffc009c0947 */ /* 0x000fea000383ffff */
.L_x_41:
[----:B------:R-:W-:Y:S05]  /*03e0*/  BSYNC.RECONVERGENT B0 ;  /* 0x0000000000007941 */ /* 0x000fea0003800200 */
.L_x_40:
[----:B--2---:R-:W2:Y:S04]  /*03f0*/  LDG.E.S8 R5, desc[UR4][R2.64+0x1] ;  /* 0x0000010402057981 */ /* 0x004ea8000c1e1300 */
[----:B------:R-:W2:Y:S02]  /*0400*/  LDG.E.S8 R0, desc[UR4][R2.64] ;  /* 0x0000000402007981 */ /* 0x000ea4000c1e1300 */
[----:B--2---:R-:W-:-:S13]  /*0410*/  ISETP.GT.AND P0, PT, R5, R0, PT ;  /* 0x000000000500720c */ /* 0x004fda0003f04270 */
[----:B------:R-:W-:Y:S05]  /*0420*/  @!P0 EXIT ;  /* 0x000000000000894d */ /* 0x000fea0003800000 */
[----:B------:R-:W-:Y:S04]  /*0430*/  STG.E.U8 desc[UR4][R2.64], R5 ;  /* 0x0000000502007986 */ /* 0x000fe8000c101104 */
[----:B------:R-:W-:Y:S01]  /*0440*/  STG.E.U8 desc[UR4][R2.64+0x1], R0 ;  /* 0x0000010002007986 */ /* 0x000fe2000c101104 */
[----:B------:R-:W-:Y:S05]  /*0450*/  EXIT ;  /* 0x000000000000794d */ /* 0x000fea0003800000 */
.L_x_47:
        /* <DEDUP_REMOVED lines=10> */
.L_x_69:


//--------------------- .text._Z3twoiPc           --------------------------
	.section	.text._Z3twoiPc,"ax",@progbits
	.align	128
        .global         _Z3twoiPc
        .type           _Z3twoiPc,@function
        .size           _Z3twoiPc,(.L_x_70 - _Z3twoiPc)
        .other          _Z3twoiPc,@"STO_CUDA_ENTRY STV_DEFAULT"
_Z3twoiPc:
.text._Z3twoiPc:
        /* <DEDUP_REMOVED lines=37> */
.L_x_54:
[----:B0-----:R0:W5:Y:S01]  /*0250*/  LDG.E.U8 R6, desc[UR4][R2.64] ;  /* 0x0000000402067981 */ /* 0x001162000c1e1100 */
[----:B------:R-:W-:Y:S01]  /*0260*/  BSSY.RECONVERGENT B1, `(.L_x_50) ;  /* 0x0000014000017945 */ /* 0x000fe20003800200 */
[----:B--2---:R-:W-:-:S07]  /*0270*/  IMAD.MOV.U32 R8, RZ, RZ, R0 ;  /* 0x000000ffff087224 */ /* 0x004fce00078e0000 */
.L_x_53:
        /* <DEDUP_REMOVED lines=14> */
.L_x_52:
[----:B------:R-:W-:Y:S05]  /*0360*/  BSYNC.RECONVERGENT B2 ;  /* 0x0000000000027941 */ /* 0x000fea0003800200 */
.L_x_51:
[----:B------:R-:W-:Y:S02]  /*0370*/  IADD3 R8, PT, PT, R8, 0x1, RZ ;  /* 0x0000000108087810 */ /* 0x000fe40007ffe0ff */
[----:B------:R-:W-:Y:S01]  /*0380*/  PRMT R6, R11, 0x7610, R6 ;  /* 0x000076100b067816 */ /* 0x000fe20000000006 */
[----:B------:R-:W-:Y:S06]  /*0390*/  @!P1 BRA `(.L_x_53) ;  /* 0xfffffffc00b89947 */ /* 0x000fec000383ffff */
[----:B------:R-:W-:Y:S05]  /*03a0*/  BSYNC.RECONVERGENT B1 ;  /* 0x0000000000017941 */ /* 0x000fea0003800200 */
.L_x_50:
[----:B------:R-:W-:-:S05]  /*03b0*/  VIADD R7, R7, 0xffffffff ;  /* 0xffffffff07077836 */ /* 0x000fca0000000000 */
[----:B------:R-:W-:-:S13]  /*03c0*/  ISETP.GT.AND P0, PT, R7, R0, PT ;  /* 0x000000000700720c */ /* 0x000fda0003f04270 */
[----:B------:R-:W-:Y:S05]  /*03d0*/  @P0 BRA `(.L_x_54) ;  /* 0xfffffffc009c0947 */ /* 0x000fea000383ffff */
.L_x_49:
[----:B------:R-:W-:Y:S05]  /*03e0*/  BSYNC.RECONVERGENT B0 ;  /* 0x0000000000007941 */ /* 0x000fea0003800200 */
.L_x_48:
[----:B--2---:R-:W2:Y:S04]  /*03f0*/  LDG.E.S8 R5, desc[UR4][R2.64+0x1] ;  /* 0x0000010402057981 */ /* 0x004ea8000c1e1300 */
[----:B------:R-:W2:Y:S02]  /*0400*/  LDG.E.S8 R0, desc[UR4][R2.64] ;  /* 0x0000000402007981 */ /* 0x000ea4000c1e1300 */
[----:B--2---:R-:W-:-:S13]  /*0410*/  ISETP.GT.AND P0, PT, R5, R0, PT ;  /* 0x000000000500720c */ /* 0x004fda0003f04270 */
[----:B------:R-:W-:Y:S05]  /*0420*/  @!P0 EXIT ;  /* 0x000000000000894d */ /* 0x000fea0003800000 */
[----:B------:R-:W-:Y:S04]  /*0430*/  STG.E.U8 desc[UR4][R2.64], R5 ;  /* 0x0000000502007986 */ /* 0x000fe8000c101104 */
[----:B------:R-:W-:Y:S01]  /*0440*/  STG.E.U8 desc[UR4][R2.64+0x1], R0 ;  /* 0x0000010002007986 */ /* 0x000fe2000c101104 */
[----:B------:R-:W-:Y:S05]  /*0450*/  EXIT ;  /* 0x000000000000794d */ /* 0x000fea0003800000 */
.L_x_55:
        /* <DEDUP_REMOVED lines=10> */
.L_x_70:


//--------------------- .text._Z3oneiPc           --------------------------
	.section	.text._Z3oneiPc,"ax",@progbits
	.align	128
        .global         _Z3oneiPc
        .type           _Z3oneiPc,@function
        .size           _Z3oneiPc,(.L_x_71 - _Z3oneiPc)
        .other          _Z3oneiPc,@"STO_CUDA_ENTRY STV_DEFAULT"
_Z3oneiPc:
.text._Z3oneiPc:
        /* <DEDUP_REMOVED lines=37> */
.L_x_62:
[----:B0-----:R0:W5:Y:S01]  /*0250*/  LDG.E.U8 R6, desc[UR4][R2.64] ;  /* 0x0000000402067981 */ /* 0x001162000c1e1100 */
[----:B------:R-:W-:Y:S01]  /*0260*/  BSSY.RECONVERGENT B1, `(.L_x_58) ;  /* 0x0000014000017945 */ /* 0x000fe20003800200 */
[----:B--2---:R-:W-:-:S07]  /*0270*/  IMAD.MOV.U32 R8, RZ, RZ, R0 ;  /* 0x000000ffff087224 */ /* 0x004fce00078e0000 */
.L_x_61:
        /* <DEDUP_REMOVED lines=14> */
.L_x_60:
[----:B------:R-:W-:Y:S05]  /*0360*/  BSYNC.RECONVERGENT B2 ;  /* 0x0000000000027941 */ /* 0x000fea0003800200 */
.L_x_59:
[----:B------:R-:W-:Y:S02]  /*0370*/  IADD3 R8, PT, PT, R8, 0x1, RZ ;  /* 0x0000000108087810 */ /* 0x000fe40007ffe0ff */
[----:B------:R-:W-:Y:S01]  /*0380*/  PRMT R6, R11, 0x7610, R6 ;  /* 0x000076100b067816 */ /* 0x000fe20000000006 */
[----:B------:R-:W-:Y:S06]  /*0390*/  @!P1 BRA `(.L_x_61) ;  /* 0xfffffffc00b89947 */ /* 0x000fec000383ffff */
[----:B------:R-:W-:Y:S05]  /*03a0*/  BSYNC.RECONVERGENT B1 ;  /* 0x0000000000017941 */ /* 0x000fea0003800200 */
.L_x_58:
[----:B------:R-:W-:-:S05]  /*03b0*/  VIADD R7, R7, 0xffffffff ;  /* 0xffffffff07077836 */ /* 0x000fca0000000000 */
[----:B------:R-:W-:-:S13]  /*03c0*/  ISETP.GT.AND P0, PT, R7, R0, PT ;  /* 0x000000000700720c */ /* 0x000fda0003f04270 */
[----:B------:R-:W-:Y:S05]  /*03d0*/  @P0 BRA `(.L_x_62) ;  /* 0xfffffffc009c0947 */ /* 0x000fea000383ffff */
.L_x_57:
[----:B------:R-:W-:Y:S05]  /*03e0*/  BSYNC.RECONVERGENT B0 ;  /* 0x0000000000007941 */ /* 0x000fea0003800200 */
.L_x_56:
[----:B--2---:R-:W2:Y:S04]  /*03f0*/  LDG.E.S8 R5, desc[UR4][R2.64+0x1] ;  /* 0x0000010402057981 */ /* 0x004ea8000c1e1300 */
[----:B------:R-:W2:Y:S02]  /*0400*/  LDG.E.S8 R0, desc[UR4][R2.64] ;  /* 0x0000000402007981 */ /* 0x000ea4000c1e1300 */
[----:B--2---:R-:W-:-:S13]  /*0410*/  ISETP.GT.AND P0, PT, R5, R0, PT ;  /* 0x000000000500720c */ /* 0x004fda0003f04270 */
[----:B------:R-:W-:Y:S05]  /*0420*/  @!P0 EXIT ;  /* 0x000000000000894d */ /* 0x000fea0003800000 */
[----:B------:R-:W-:Y:S04]  /*0430*/  STG.E.U8 desc[UR4][R2.64], R5 ;  /* 0x0000000502007986 */ /* 0x000fe8000c101104 */
[----:B------:R-:W-:Y:S01]  /*0440*/  STG.E.U8 desc[UR4][R2.64+0x1], R0 ;  /* 0x0000010002007986 */ /* 0x000fe2000c101104 */
[----:B------:R-:W-:Y:S05]  /*0450*/  EXIT ;  /* 0x000000000000794d */ /* 0x000fea0003800000 */
.L_x_63:
        /* <DEDUP_REMOVED lines=10> */
.L_x_71:


//--------------------- .nv.shared.reserved.0     --------------------------
	.section	.nv.shared.reserved.0,"aw",@nobits
	.weak		__nv_reservedSMEM_offset_0_alias
	.size		__nv_reservedSMEM_offset_0_alias, 0, 64
	.other		__nv_reservedSMEM_offset_0_alias,@"STO_CUDA_RESERVED_SHARED STV_DEFAULT"
__nv_reservedSMEM_offset_0_alias:
	.zero		0
	.zero		64


//--------------------- .nv.constant0._Z5eightiPc --------------------------
	.section	.nv.constant0._Z5eightiPc,"a",@progbits
	.sectionflags	@""
	.align	4
.nv.constant0._Z5eightiPc:
	.zero		912


//--------------------- .nv.constant0._Z5seveniPc --------------------------
	.section	.nv.constant0._Z5seveniPc,"a",@progbits
	.sectionflags	@""
	.align	4
.nv.constant0._Z5seveniPc:
	.zero		912


//--------------------- .nv.constant0._Z3sixiPc   --------------------------
	.section	.nv.constant0._Z3sixiPc,"a",@progbits
	.sectionflags	@""
	.align	4
.nv.constant0._Z3sixiPc:
	.zero		912


//--------------------- .nv.constant0._Z4fiveiPc  --------------------------
	.section	.nv.constant0._Z4fiveiPc,"a",@progbits
	.sectionflags	@""
	.align	4
.nv.constant0._Z4fiveiPc:
	.zero		912


//--------------------- .nv.constant0._Z4fouriPc  --------------------------
	.section	.nv.constant0._Z4fouriPc,"a",@progbits
	.sectionflags	@""
	.align	4
.nv.constant0._Z4fouriPc:
	.zero		912


//--------------------- .nv.constant0._Z5threeiPc --------------------------
	.section	.nv.constant0._Z5threeiPc,"a",@progbits
	.sectionflags	@""
	.align	4
.nv.constant0._Z5threeiPc:
	.zero		912


//--------------------- .nv.constant0._Z3twoiPc   --------------------------
	.section	.nv.constant0._Z3twoiPc,"a",@progbits
	.sectionflags	@""
	.align	4
.nv.constant0._Z3twoiPc:
	.zero		912


//--------------------- .nv.constant0._Z3oneiPc   --------------------------
	.section	.nv.constant0._Z3oneiPc,"a",@progbits
	.sectionflags	@""
	.align	4
.nv.constant0._Z3oneiPc:
	.zero		912


//--------------------- SYMBOLS --------------------------

	.type		.nv.reservedSmem.offset0,@object
	.size		.nv.reservedSmem.offset0,0x4
